//
// Generated by NVIDIA NVVM Compiler
//
// Compiler Build ID: CL-36424714
// Cuda compilation tools, release 13.0, V13.0.88
// Based on NVVM 20.0.0
//

.version 9.0
.target sm_100
.address_size 64

	// .globl	_Z27fused_single_layer_backpropPfS_S_S_S_S_S_S_iif

.visible .entry _Z27fused_single_layer_backpropPfS_S_S_S_S_S_S_iif(
	.param .u64 .ptr .align 1 _Z27fused_single_layer_backpropPfS_S_S_S_S_S_S_iif_param_0,
	.param .u64 .ptr .align 1 _Z27fused_single_layer_backpropPfS_S_S_S_S_S_S_iif_param_1,
	.param .u64 .ptr .align 1 _Z27fused_single_layer_backpropPfS_S_S_S_S_S_S_iif_param_2,
	.param .u64 .ptr .align 1 _Z27fused_single_layer_backpropPfS_S_S_S_S_S_S_iif_param_3,
	.param .u64 .ptr .align 1 _Z27fused_single_layer_backpropPfS_S_S_S_S_S_S_iif_param_4,
	.param .u64 .ptr .align 1 _Z27fused_single_layer_backpropPfS_S_S_S_S_S_S_iif_param_5,
	.param .u64 .ptr .align 1 _Z27fused_single_layer_backpropPfS_S_S_S_S_S_S_iif_param_6,
	.param .u64 .ptr .align 1 _Z27fused_single_layer_backpropPfS_S_S_S_S_S_S_iif_param_7,
	.param .u32 _Z27fused_single_layer_backpropPfS_S_S_S_S_S_S_iif_param_8,
	.param .u32 _Z27fused_single_layer_backpropPfS_S_S_S_S_S_S_iif_param_9,
	.param .f32 _Z27fused_single_layer_backpropPfS_S_S_S_S_S_S_iif_param_10
)
{
	.reg .pred 	%p<28>;
	.reg .b32 	%r<101>;
	.reg .b32 	%f<282>;
	.reg .b64 	%rd<188>;

	ld.param.u64 	%rd23, [_Z27fused_single_layer_backpropPfS_S_S_S_S_S_S_iif_param_0];
	ld.param.u64 	%rd24, [_Z27fused_single_layer_backpropPfS_S_S_S_S_S_S_iif_param_1];
	ld.param.u64 	%rd19, [_Z27fused_single_layer_backpropPfS_S_S_S_S_S_S_iif_param_3];
	ld.param.u64 	%rd21, [_Z27fused_single_layer_backpropPfS_S_S_S_S_S_S_iif_param_5];
	ld.param.u64 	%rd25, [_Z27fused_single_layer_backpropPfS_S_S_S_S_S_S_iif_param_6];
	ld.param.u64 	%rd22, [_Z27fused_single_layer_backpropPfS_S_S_S_S_S_S_iif_param_7];
	ld.param.u32 	%r64, [_Z27fused_single_layer_backpropPfS_S_S_S_S_S_S_iif_param_8];
	ld.param.u32 	%r65, [_Z27fused_single_layer_backpropPfS_S_S_S_S_S_S_iif_param_9];
	ld.param.f32 	%f15, [_Z27fused_single_layer_backpropPfS_S_S_S_S_S_S_iif_param_10];
	cvta.to.global.u64 	%rd1, %rd23;
	cvta.to.global.u64 	%rd2, %rd24;
	cvta.to.global.u64 	%rd3, %rd25;
	mov.u32 	%r66, %ctaid.x;
	mov.u32 	%r67, %ntid.x;
	mov.u32 	%r68, %tid.x;
	mad.lo.s32 	%r1, %r66, %r67, %r68;
	setp.ge.s32 	%p1, %r1, %r65;
	@%p1 bra 	$L__BB0_40;
	setp.lt.s32 	%p2, %r64, 1;
	mov.f32 	%f281, 0f00000000;
	@%p2 bra 	$L__BB0_14;
	and.b32  	%r2, %r64, 15;
	setp.lt.u32 	%p3, %r64, 16;
	mov.f32 	%f281, 0f00000000;
	mov.b32 	%r83, 0;
	@%p3 bra 	$L__BB0_5;
	and.b32  	%r83, %r64, 2147483632;
	neg.s32 	%r81, %r83;
	shl.b32 	%r5, %r65, 4;
	add.s64 	%rd184, %rd1, 32;
	mov.f32 	%f281, 0f00000000;
	mul.wide.s32 	%rd28, %r65, 4;
	mov.u32 	%r80, %r1;
$L__BB0_4:
	.pragma "nounroll";
	ld.global.f32 	%f20, [%rd184+-32];
	mul.wide.s32 	%rd26, %r80, 4;
	add.s64 	%rd27, %rd2, %rd26;
	ld.global.f32 	%f21, [%rd27];
	fma.rn.f32 	%f22, %f20, %f21, %f281;
	ld.global.f32 	%f23, [%rd184+-28];
	add.s64 	%rd29, %rd27, %rd28;
	ld.global.f32 	%f24, [%rd29];
	fma.rn.f32 	%f25, %f23, %f24, %f22;
	ld.global.f32 	%f26, [%rd184+-24];
	add.s64 	%rd30, %rd29, %rd28;
	ld.global.f32 	%f27, [%rd30];
	fma.rn.f32 	%f28, %f26, %f27, %f25;
	ld.global.f32 	%f29, [%rd184+-20];
	add.s64 	%rd31, %rd30, %rd28;
	ld.global.f32 	%f30, [%rd31];
	fma.rn.f32 	%f31, %f29, %f30, %f28;
	ld.global.f32 	%f32, [%rd184+-16];
	add.s64 	%rd32, %rd31, %rd28;
	ld.global.f32 	%f33, [%rd32];
	fma.rn.f32 	%f34, %f32, %f33, %f31;
	ld.global.f32 	%f35, [%rd184+-12];
	add.s64 	%rd33, %rd32, %rd28;
	ld.global.f32 	%f36, [%rd33];
	fma.rn.f32 	%f37, %f35, %f36, %f34;
	ld.global.f32 	%f38, [%rd184+-8];
	add.s64 	%rd34, %rd33, %rd28;
	ld.global.f32 	%f39, [%rd34];
	fma.rn.f32 	%f40, %f38, %f39, %f37;
	ld.global.f32 	%f41, [%rd184+-4];
	add.s64 	%rd35, %rd34, %rd28;
	ld.global.f32 	%f42, [%rd35];
	fma.rn.f32 	%f43, %f41, %f42, %f40;
	ld.global.f32 	%f44, [%rd184];
	add.s64 	%rd36, %rd35, %rd28;
	ld.global.f32 	%f45, [%rd36];
	fma.rn.f32 	%f46, %f44, %f45, %f43;
	ld.global.f32 	%f47, [%rd184+4];
	add.s64 	%rd37, %rd36, %rd28;
	ld.global.f32 	%f48, [%rd37];
	fma.rn.f32 	%f49, %f47, %f48, %f46;
	ld.global.f32 	%f50, [%rd184+8];
	add.s64 	%rd38, %rd37, %rd28;
	ld.global.f32 	%f51, [%rd38];
	fma.rn.f32 	%f52, %f50, %f51, %f49;
	ld.global.f32 	%f53, [%rd184+12];
	add.s64 	%rd39, %rd38, %rd28;
	ld.global.f32 	%f54, [%rd39];
	fma.rn.f32 	%f55, %f53, %f54, %f52;
	ld.global.f32 	%f56, [%rd184+16];
	add.s64 	%rd40, %rd39, %rd28;
	ld.global.f32 	%f57, [%rd40];
	fma.rn.f32 	%f58, %f56, %f57, %f55;
	ld.global.f32 	%f59, [%rd184+20];
	add.s64 	%rd41, %rd40, %rd28;
	ld.global.f32 	%f60, [%rd41];
	fma.rn.f32 	%f61, %f59, %f60, %f58;
	ld.global.f32 	%f62, [%rd184+24];
	add.s64 	%rd42, %rd41, %rd28;
	ld.global.f32 	%f63, [%rd42];
	fma.rn.f32 	%f64, %f62, %f63, %f61;
	ld.global.f32 	%f65, [%rd184+28];
	add.s64 	%rd43, %rd42, %rd28;
	ld.global.f32 	%f66, [%rd43];
	fma.rn.f32 	%f281, %f65, %f66, %f64;
	add.s32 	%r81, %r81, 16;
	add.s32 	%r80, %r80, %r5;
	add.s64 	%rd184, %rd184, 64;
	setp.ne.s32 	%p4, %r81, 0;
	@%p4 bra 	$L__BB0_4;
$L__BB0_5:
	setp.eq.s32 	%p5, %r2, 0;
	@%p5 bra 	$L__BB0_14;
	and.b32  	%r11, %r64, 7;
	setp.lt.u32 	%p6, %r2, 8;
	@%p6 bra 	$L__BB0_8;
	mul.wide.u32 	%rd44, %r83, 4;
	add.s64 	%rd45, %rd1, %rd44;
	ld.global.f32 	%f68, [%rd45];
	mad.lo.s32 	%r70, %r83, %r65, %r1;
	mul.wide.s32 	%rd46, %r70, 4;
	add.s64 	%rd47, %rd2, %rd46;
	ld.global.f32 	%f69, [%rd47];
	fma.rn.f32 	%f70, %f68, %f69, %f281;
	ld.global.f32 	%f71, [%rd45+4];
	mul.wide.s32 	%rd48, %r65, 4;
	add.s64 	%rd49, %rd47, %rd48;
	ld.global.f32 	%f72, [%rd49];
	fma.rn.f32 	%f73, %f71, %f72, %f70;
	ld.global.f32 	%f74, [%rd45+8];
	add.s64 	%rd50, %rd49, %rd48;
	ld.global.f32 	%f75, [%rd50];
	fma.rn.f32 	%f76, %f74, %f75, %f73;
	ld.global.f32 	%f77, [%rd45+12];
	add.s64 	%rd51, %rd50, %rd48;
	ld.global.f32 	%f78, [%rd51];
	fma.rn.f32 	%f79, %f77, %f78, %f76;
	ld.global.f32 	%f80, [%rd45+16];
	add.s64 	%rd52, %rd51, %rd48;
	ld.global.f32 	%f81, [%rd52];
	fma.rn.f32 	%f82, %f80, %f81, %f79;
	ld.global.f32 	%f83, [%rd45+20];
	add.s64 	%rd53, %rd52, %rd48;
	ld.global.f32 	%f84, [%rd53];
	fma.rn.f32 	%f85, %f83, %f84, %f82;
	ld.global.f32 	%f86, [%rd45+24];
	add.s64 	%rd54, %rd53, %rd48;
	ld.global.f32 	%f87, [%rd54];
	fma.rn.f32 	%f88, %f86, %f87, %f85;
	ld.global.f32 	%f89, [%rd45+28];
	add.s64 	%rd55, %rd54, %rd48;
	ld.global.f32 	%f90, [%rd55];
	fma.rn.f32 	%f281, %f89, %f90, %f88;
	add.s32 	%r83, %r83, 8;
$L__BB0_8:
	setp.eq.s32 	%p7, %r11, 0;
	@%p7 bra 	$L__BB0_14;
	and.b32  	%r14, %r64, 3;
	setp.lt.u32 	%p8, %r11, 4;
	@%p8 bra 	$L__BB0_11;
	mul.wide.u32 	%rd56, %r83, 4;
	add.s64 	%rd57, %rd1, %rd56;
	ld.global.f32 	%f92, [%rd57];
	mad.lo.s32 	%r71, %r83, %r65, %r1;
	mul.wide.s32 	%rd58, %r71, 4;
	add.s64 	%rd59, %rd2, %rd58;
	ld.global.f32 	%f93, [%rd59];
	fma.rn.f32 	%f94, %f92, %f93, %f281;
	ld.global.f32 	%f95, [%rd57+4];
	mul.wide.s32 	%rd60, %r65, 4;
	add.s64 	%rd61, %rd59, %rd60;
	ld.global.f32 	%f96, [%rd61];
	fma.rn.f32 	%f97, %f95, %f96, %f94;
	ld.global.f32 	%f98, [%rd57+8];
	add.s64 	%rd62, %rd61, %rd60;
	ld.global.f32 	%f99, [%rd62];
	fma.rn.f32 	%f100, %f98, %f99, %f97;
	ld.global.f32 	%f101, [%rd57+12];
	add.s64 	%rd63, %rd62, %rd60;
	ld.global.f32 	%f102, [%rd63];
	fma.rn.f32 	%f281, %f101, %f102, %f100;
	add.s32 	%r83, %r83, 4;
$L__BB0_11:
	setp.eq.s32 	%p9, %r14, 0;
	@%p9 bra 	$L__BB0_14;
	mad.lo.s32 	%r86, %r83, %r65, %r1;
	mul.wide.u32 	%rd64, %r83, 4;
	add.s64 	%rd185, %rd1, %rd64;
	neg.s32 	%r85, %r14;
$L__BB0_13:
	.pragma "nounroll";
	ld.global.f32 	%f103, [%rd185];
	mul.wide.s32 	%rd65, %r86, 4;
	add.s64 	%rd66, %rd2, %rd65;
	ld.global.f32 	%f104, [%rd66];
	fma.rn.f32 	%f281, %f103, %f104, %f281;
	add.s32 	%r86, %r86, %r65;
	add.s64 	%rd185, %rd185, 4;
	add.s32 	%r85, %r85, 1;
	setp.ne.s32 	%p10, %r85, 0;
	@%p10 bra 	$L__BB0_13;
$L__BB0_14:
	ld.param.u64 	%rd183, [_Z27fused_single_layer_backpropPfS_S_S_S_S_S_S_iif_param_4];
	ld.param.u64 	%rd182, [_Z27fused_single_layer_backpropPfS_S_S_S_S_S_S_iif_param_2];
	setp.lt.s32 	%p11, %r64, 1;
	cvta.to.global.u64 	%rd67, %rd182;
	mul.wide.s32 	%rd68, %r1, 4;
	add.s64 	%rd10, %rd67, %rd68;
	ld.global.f32 	%f105, [%rd10];
	add.f32 	%f106, %f281, %f105;
	cvta.to.global.u64 	%rd69, %rd19;
	add.s64 	%rd70, %rd69, %rd68;
	st.global.f32 	[%rd70], %f106;
	fma.rn.f32 	%f107, %f106, 0fBBBB989D, 0f3F000000;
	cvt.sat.f32.f32 	%f108, %f107;
	mov.f32 	%f109, 0f4B400001;
	mov.f32 	%f110, 0f437C0000;
	fma.rm.f32 	%f111, %f108, %f110, %f109;
	add.f32 	%f112, %f111, 0fCB40007F;
	neg.f32 	%f113, %f112;
	fma.rn.f32 	%f114, %f106, 0fBFB8AA3B, %f113;
	fma.rn.f32 	%f115, %f106, 0fB2A57060, %f114;
	mov.b32 	%r72, %f111;
	shl.b32 	%r73, %r72, 23;
	mov.b32 	%f116, %r73;
	ex2.approx.ftz.f32 	%f117, %f115;
	fma.rn.f32 	%f118, %f117, %f116, 0f3F800000;
	rcp.rn.f32 	%f119, %f118;
	cvta.to.global.u64 	%rd71, %rd183;
	add.s64 	%rd72, %rd71, %rd68;
	st.global.f32 	[%rd72], %f119;
	cvta.to.global.u64 	%rd73, %rd21;
	add.s64 	%rd74, %rd73, %rd68;
	ld.global.f32 	%f120, [%rd74];
	sub.f32 	%f121, %f120, %f119;
	mul.f32 	%f122, %f119, %f121;
	mov.f32 	%f123, 0f3F800000;
	sub.f32 	%f124, %f123, %f119;
	mul.f32 	%f14, %f124, %f122;
	cvta.to.global.u64 	%rd75, %rd22;
	add.s64 	%rd11, %rd75, %rd68;
	st.global.f32 	[%rd11], %f14;
	@%p11 bra 	$L__BB0_39;
	and.b32  	%r23, %r64, 15;
	setp.lt.u32 	%p12, %r64, 16;
	mov.b32 	%r87, 0;
	@%p12 bra 	$L__BB0_18;
	and.b32  	%r87, %r64, 2147483632;
	neg.s32 	%r93, %r87;
	shl.b32 	%r26, %r65, 4;
	add.s64 	%rd187, %rd1, 32;
	mul.wide.s32 	%rd78, %r65, 4;
	mov.u32 	%r92, %r1;
$L__BB0_17:
	.pragma "nounroll";
	ld.global.f32 	%f125, [%rd187+-32];
	mul.f32 	%f126, %f14, %f125;
	mul.wide.s32 	%rd76, %r92, 4;
	add.s64 	%rd77, %rd3, %rd76;
	st.global.f32 	[%rd77], %f126;
	ld.global.f32 	%f127, [%rd187+-28];
	mul.f32 	%f128, %f14, %f127;
	add.s64 	%rd79, %rd77, %rd78;
	st.global.f32 	[%rd79], %f128;
	ld.global.f32 	%f129, [%rd187+-24];
	mul.f32 	%f130, %f14, %f129;
	add.s64 	%rd80, %rd79, %rd78;
	st.global.f32 	[%rd80], %f130;
	ld.global.f32 	%f131, [%rd187+-20];
	mul.f32 	%f132, %f14, %f131;
	add.s64 	%rd81, %rd80, %rd78;
	st.global.f32 	[%rd81], %f132;
	ld.global.f32 	%f133, [%rd187+-16];
	mul.f32 	%f134, %f14, %f133;
	add.s64 	%rd82, %rd81, %rd78;
	st.global.f32 	[%rd82], %f134;
	ld.global.f32 	%f135, [%rd187+-12];
	mul.f32 	%f136, %f14, %f135;
	add.s64 	%rd83, %rd82, %rd78;
	st.global.f32 	[%rd83], %f136;
	ld.global.f32 	%f137, [%rd187+-8];
	mul.f32 	%f138, %f14, %f137;
	add.s64 	%rd84, %rd83, %rd78;
	st.global.f32 	[%rd84], %f138;
	ld.global.f32 	%f139, [%rd187+-4];
	mul.f32 	%f140, %f14, %f139;
	add.s64 	%rd85, %rd84, %rd78;
	st.global.f32 	[%rd85], %f140;
	ld.global.f32 	%f141, [%rd187];
	mul.f32 	%f142, %f14, %f141;
	add.s64 	%rd86, %rd85, %rd78;
	st.global.f32 	[%rd86], %f142;
	ld.global.f32 	%f143, [%rd187+4];
	mul.f32 	%f144, %f14, %f143;
	add.s64 	%rd87, %rd86, %rd78;
	st.global.f32 	[%rd87], %f144;
	ld.global.f32 	%f145, [%rd187+8];
	mul.f32 	%f146, %f14, %f145;
	add.s64 	%rd88, %rd87, %rd78;
	st.global.f32 	[%rd88], %f146;
	ld.global.f32 	%f147, [%rd187+12];
	mul.f32 	%f148, %f14, %f147;
	add.s64 	%rd89, %rd88, %rd78;
	st.global.f32 	[%rd89], %f148;
	ld.global.f32 	%f149, [%rd187+16];
	mul.f32 	%f150, %f14, %f149;
	add.s64 	%rd90, %rd89, %rd78;
	st.global.f32 	[%rd90], %f150;
	ld.global.f32 	%f151, [%rd187+20];
	mul.f32 	%f152, %f14, %f151;
	add.s64 	%rd91, %rd90, %rd78;
	st.global.f32 	[%rd91], %f152;
	ld.global.f32 	%f153, [%rd187+24];
	mul.f32 	%f154, %f14, %f153;
	add.s64 	%rd92, %rd91, %rd78;
	st.global.f32 	[%rd92], %f154;
	ld.global.f32 	%f155, [%rd187+28];
	mul.f32 	%f156, %f14, %f155;
	add.s64 	%rd93, %rd92, %rd78;
	st.global.f32 	[%rd93], %f156;
	add.s32 	%r93, %r93, 16;
	add.s32 	%r92, %r92, %r26;
	add.s64 	%rd187, %rd187, 64;
	setp.eq.s32 	%p13, %r93, 0;
	@%p13 bra 	$L__BB0_18;
	bra.uni 	$L__BB0_17;
$L__BB0_18:
	setp.eq.s32 	%p14, %r23, 0;
	@%p14 bra 	$L__BB0_27;
	and.b32  	%r28, %r64, 7;
	setp.lt.u32 	%p15, %r23, 8;
	@%p15 bra 	$L__BB0_21;
	mul.wide.u32 	%rd94, %r87, 4;
	add.s64 	%rd95, %rd1, %rd94;
	ld.global.f32 	%f157, [%rd95];
	mul.f32 	%f158, %f14, %f157;
	mad.lo.s32 	%r75, %r87, %r65, %r1;
	mul.wide.s32 	%rd96, %r75, 4;
	add.s64 	%rd97, %rd3, %rd96;
	st.global.f32 	[%rd97], %f158;
	ld.global.f32 	%f159, [%rd95+4];
	mul.f32 	%f160, %f14, %f159;
	mul.wide.s32 	%rd98, %r65, 4;
	add.s64 	%rd99, %rd97, %rd98;
	st.global.f32 	[%rd99], %f160;
	ld.global.f32 	%f161, [%rd95+8];
	mul.f32 	%f162, %f14, %f161;
	add.s64 	%rd100, %rd99, %rd98;
	st.global.f32 	[%rd100], %f162;
	ld.global.f32 	%f163, [%rd95+12];
	mul.f32 	%f164, %f14, %f163;
	add.s64 	%rd101, %rd100, %rd98;
	st.global.f32 	[%rd101], %f164;
	ld.global.f32 	%f165, [%rd95+16];
	mul.f32 	%f166, %f14, %f165;
	add.s64 	%rd102, %rd101, %rd98;
	st.global.f32 	[%rd102], %f166;
	ld.global.f32 	%f167, [%rd95+20];
	mul.f32 	%f168, %f14, %f167;
	add.s64 	%rd103, %rd102, %rd98;
	st.global.f32 	[%rd103], %f168;
	ld.global.f32 	%f169, [%rd95+24];
	mul.f32 	%f170, %f14, %f169;
	add.s64 	%rd104, %rd103, %rd98;
	st.global.f32 	[%rd104], %f170;
	ld.global.f32 	%f171, [%rd95+28];
	mul.f32 	%f172, %f14, %f171;
	add.s64 	%rd105, %rd104, %rd98;
	st.global.f32 	[%rd105], %f172;
	add.s32 	%r87, %r87, 8;
$L__BB0_21:
	setp.eq.s32 	%p16, %r28, 0;
	@%p16 bra 	$L__BB0_27;
	and.b32  	%r31, %r64, 3;
	setp.lt.u32 	%p17, %r28, 4;
	@%p17 bra 	$L__BB0_24;
	mul.wide.u32 	%rd106, %r87, 4;
	add.s64 	%rd107, %rd1, %rd106;
	ld.global.f32 	%f173, [%rd107];
	mul.f32 	%f174, %f14, %f173;
	mad.lo.s32 	%r76, %r87, %r65, %r1;
	mul.wide.s32 	%rd108, %r76, 4;
	add.s64 	%rd109, %rd3, %rd108;
	st.global.f32 	[%rd109], %f174;
	ld.global.f32 	%f175, [%rd107+4];
	mul.f32 	%f176, %f14, %f175;
	mul.wide.s32 	%rd110, %r65, 4;
	add.s64 	%rd111, %rd109, %rd110;
	st.global.f32 	[%rd111], %f176;
	ld.global.f32 	%f177, [%rd107+8];
	mul.f32 	%f178, %f14, %f177;
	add.s64 	%rd112, %rd111, %rd110;
	st.global.f32 	[%rd112], %f178;
	ld.global.f32 	%f179, [%rd107+12];
	mul.f32 	%f180, %f14, %f179;
	add.s64 	%rd113, %rd112, %rd110;
	st.global.f32 	[%rd113], %f180;
	add.s32 	%r87, %r87, 4;
$L__BB0_24:
	setp.eq.s32 	%p18, %r31, 0;
	@%p18 bra 	$L__BB0_27;
	mad.lo.s32 	%r91, %r87, %r65, %r1;
	mul.wide.u32 	%rd114, %r87, 4;
	add.s64 	%rd186, %rd1, %rd114;
	neg.s32 	%r90, %r31;
$L__BB0_26:
	.pragma "nounroll";
	ld.global.f32 	%f181, [%rd186];
	mul.f32 	%f182, %f14, %f181;
	mul.wide.s32 	%rd115, %r91, 4;
	add.s64 	%rd116, %rd3, %rd115;
	st.global.f32 	[%rd116], %f182;
	add.s32 	%r91, %r91, %r65;
	add.s64 	%rd186, %rd186, 4;
	add.s32 	%r90, %r90, 1;
	setp.ne.s32 	%p19, %r90, 0;
	@%p19 bra 	$L__BB0_26;
$L__BB0_27:
	setp.lt.u32 	%p20, %r64, 16;
	mov.b32 	%r96, 0;
	@%p20 bra 	$L__BB0_30;
	and.b32  	%r96, %r64, 2147483632;
	neg.s32 	%r95, %r96;
	shl.b32 	%r42, %r65, 4;
	mul.wide.s32 	%rd120, %r65, 4;
	mov.u32 	%r94, %r1;
$L__BB0_29:
	.pragma "nounroll";
	mul.wide.s32 	%rd117, %r94, 4;
	add.s64 	%rd118, %rd3, %rd117;
	ld.global.f32 	%f183, [%rd118];
	add.s64 	%rd119, %rd2, %rd117;
	ld.global.f32 	%f184, [%rd119];
	fma.rn.f32 	%f185, %f15, %f183, %f184;
	st.global.f32 	[%rd119], %f185;
	add.s64 	%rd121, %rd118, %rd120;
	ld.global.f32 	%f186, [%rd121];
	add.s64 	%rd122, %rd119, %rd120;
	ld.global.f32 	%f187, [%rd122];
	fma.rn.f32 	%f188, %f15, %f186, %f187;
	st.global.f32 	[%rd122], %f188;
	add.s64 	%rd123, %rd121, %rd120;
	ld.global.f32 	%f189, [%rd123];
	add.s64 	%rd124, %rd122, %rd120;
	ld.global.f32 	%f190, [%rd124];
	fma.rn.f32 	%f191, %f15, %f189, %f190;
	st.global.f32 	[%rd124], %f191;
	add.s64 	%rd125, %rd123, %rd120;
	ld.global.f32 	%f192, [%rd125];
	add.s64 	%rd126, %rd124, %rd120;
	ld.global.f32 	%f193, [%rd126];
	fma.rn.f32 	%f194, %f15, %f192, %f193;
	st.global.f32 	[%rd126], %f194;
	add.s64 	%rd127, %rd125, %rd120;
	ld.global.f32 	%f195, [%rd127];
	add.s64 	%rd128, %rd126, %rd120;
	ld.global.f32 	%f196, [%rd128];
	fma.rn.f32 	%f197, %f15, %f195, %f196;
	st.global.f32 	[%rd128], %f197;
	add.s64 	%rd129, %rd127, %rd120;
	ld.global.f32 	%f198, [%rd129];
	add.s64 	%rd130, %rd128, %rd120;
	ld.global.f32 	%f199, [%rd130];
	fma.rn.f32 	%f200, %f15, %f198, %f199;
	st.global.f32 	[%rd130], %f200;
	add.s64 	%rd131, %rd129, %rd120;
	ld.global.f32 	%f201, [%rd131];
	add.s64 	%rd132, %rd130, %rd120;
	ld.global.f32 	%f202, [%rd132];
	fma.rn.f32 	%f203, %f15, %f201, %f202;
	st.global.f32 	[%rd132], %f203;
	add.s64 	%rd133, %rd131, %rd120;
	ld.global.f32 	%f204, [%rd133];
	add.s64 	%rd134, %rd132, %rd120;
	ld.global.f32 	%f205, [%rd134];
	fma.rn.f32 	%f206, %f15, %f204, %f205;
	st.global.f32 	[%rd134], %f206;
	add.s64 	%rd135, %rd133, %rd120;
	ld.global.f32 	%f207, [%rd135];
	add.s64 	%rd136, %rd134, %rd120;
	ld.global.f32 	%f208, [%rd136];
	fma.rn.f32 	%f209, %f15, %f207, %f208;
	st.global.f32 	[%rd136], %f209;
	add.s64 	%rd137, %rd135, %rd120;
	ld.global.f32 	%f210, [%rd137];
	add.s64 	%rd138, %rd136, %rd120;
	ld.global.f32 	%f211, [%rd138];
	fma.rn.f32 	%f212, %f15, %f210, %f211;
	st.global.f32 	[%rd138], %f212;
	add.s64 	%rd139, %rd137, %rd120;
	ld.global.f32 	%f213, [%rd139];
	add.s64 	%rd140, %rd138, %rd120;
	ld.global.f32 	%f214, [%rd140];
	fma.rn.f32 	%f215, %f15, %f213, %f214;
	st.global.f32 	[%rd140], %f215;
	add.s64 	%rd141, %rd139, %rd120;
	ld.global.f32 	%f216, [%rd141];
	add.s64 	%rd142, %rd140, %rd120;
	ld.global.f32 	%f217, [%rd142];
	fma.rn.f32 	%f218, %f15, %f216, %f217;
	st.global.f32 	[%rd142], %f218;
	add.s64 	%rd143, %rd141, %rd120;
	ld.global.f32 	%f219, [%rd143];
	add.s64 	%rd144, %rd142, %rd120;
	ld.global.f32 	%f220, [%rd144];
	fma.rn.f32 	%f221, %f15, %f219, %f220;
	st.global.f32 	[%rd144], %f221;
	add.s64 	%rd145, %rd143, %rd120;
	ld.global.f32 	%f222, [%rd145];
	add.s64 	%rd146, %rd144, %rd120;
	ld.global.f32 	%f223, [%rd146];
	fma.rn.f32 	%f224, %f15, %f222, %f223;
	st.global.f32 	[%rd146], %f224;
	add.s64 	%rd147, %rd145, %rd120;
	ld.global.f32 	%f225, [%rd147];
	add.s64 	%rd148, %rd146, %rd120;
	ld.global.f32 	%f226, [%rd148];
	fma.rn.f32 	%f227, %f15, %f225, %f226;
	st.global.f32 	[%rd148], %f227;
	add.s64 	%rd149, %rd147, %rd120;
	ld.global.f32 	%f228, [%rd149];
	add.s64 	%rd150, %rd148, %rd120;
	ld.global.f32 	%f229, [%rd150];
	fma.rn.f32 	%f230, %f15, %f228, %f229;
	st.global.f32 	[%rd150], %f230;
	add.s32 	%r95, %r95, 16;
	add.s32 	%r94, %r94, %r42;
	setp.ne.s32 	%p21, %r95, 0;
	@%p21 bra 	$L__BB0_29;
$L__BB0_30:
	setp.eq.s32 	%p22, %r23, 0;
	@%p22 bra 	$L__BB0_39;
	and.b32  	%r52, %r64, 7;
	setp.lt.u32 	%p23, %r23, 8;
	@%p23 bra 	$L__BB0_33;
	mad.lo.s32 	%r78, %r96, %r65, %r1;
	mul.wide.s32 	%rd151, %r78, 4;
	add.s64 	%rd152, %rd3, %rd151;
	ld.global.f32 	%f231, [%rd152];
	add.s64 	%rd153, %rd2, %rd151;
	ld.global.f32 	%f232, [%rd153];
	fma.rn.f32 	%f233, %f15, %f231, %f232;
	st.global.f32 	[%rd153], %f233;
	mul.wide.s32 	%rd154, %r65, 4;
	add.s64 	%rd155, %rd152, %rd154;
	ld.global.f32 	%f234, [%rd155];
	add.s64 	%rd156, %rd153, %rd154;
	ld.global.f32 	%f235, [%rd156];
	fma.rn.f32 	%f236, %f15, %f234, %f235;
	st.global.f32 	[%rd156], %f236;
	add.s64 	%rd157, %rd155, %rd154;
	ld.global.f32 	%f237, [%rd157];
	add.s64 	%rd158, %rd156, %rd154;
	ld.global.f32 	%f238, [%rd158];
	fma.rn.f32 	%f239, %f15, %f237, %f238;
	st.global.f32 	[%rd158], %f239;
	add.s64 	%rd159, %rd157, %rd154;
	ld.global.f32 	%f240, [%rd159];
	add.s64 	%rd160, %rd158, %rd154;
	ld.global.f32 	%f241, [%rd160];
	fma.rn.f32 	%f242, %f15, %f240, %f241;
	st.global.f32 	[%rd160], %f242;
	add.s64 	%rd161, %rd159, %rd154;
	ld.global.f32 	%f243, [%rd161];
	add.s64 	%rd162, %rd160, %rd154;
	ld.global.f32 	%f244, [%rd162];
	fma.rn.f32 	%f245, %f15, %f243, %f244;
	st.global.f32 	[%rd162], %f245;
	add.s64 	%rd163, %rd161, %rd154;
	ld.global.f32 	%f246, [%rd163];
	add.s64 	%rd164, %rd162, %rd154;
	ld.global.f32 	%f247, [%rd164];
	fma.rn.f32 	%f248, %f15, %f246, %f247;
	st.global.f32 	[%rd164], %f248;
	add.s64 	%rd165, %rd163, %rd154;
	ld.global.f32 	%f249, [%rd165];
	add.s64 	%rd166, %rd164, %rd154;
	ld.global.f32 	%f250, [%rd166];
	fma.rn.f32 	%f251, %f15, %f249, %f250;
	st.global.f32 	[%rd166], %f251;
	add.s64 	%rd167, %rd165, %rd154;
	ld.global.f32 	%f252, [%rd167];
	add.s64 	%rd168, %rd166, %rd154;
	ld.global.f32 	%f253, [%rd168];
	fma.rn.f32 	%f254, %f15, %f252, %f253;
	st.global.f32 	[%rd168], %f254;
	add.s32 	%r96, %r96, 8;
$L__BB0_33:
	setp.eq.s32 	%p24, %r52, 0;
	@%p24 bra 	$L__BB0_39;
	and.b32  	%r55, %r64, 3;
	setp.lt.u32 	%p25, %r52, 4;
	@%p25 bra 	$L__BB0_36;
	mad.lo.s32 	%r79, %r96, %r65, %r1;
	mul.wide.s32 	%rd169, %r79, 4;
	add.s64 	%rd170, %rd3, %rd169;
	ld.global.f32 	%f255, [%rd170];
	add.s64 	%rd171, %rd2, %rd169;
	ld.global.f32 	%f256, [%rd171];
	fma.rn.f32 	%f257, %f15, %f255, %f256;
	st.global.f32 	[%rd171], %f257;
	mul.wide.s32 	%rd172, %r65, 4;
	add.s64 	%rd173, %rd170, %rd172;
	ld.global.f32 	%f258, [%rd173];
	add.s64 	%rd174, %rd171, %rd172;
	ld.global.f32 	%f259, [%rd174];
	fma.rn.f32 	%f260, %f15, %f258, %f259;
	st.global.f32 	[%rd174], %f260;
	add.s64 	%rd175, %rd173, %rd172;
	ld.global.f32 	%f261, [%rd175];
	add.s64 	%rd176, %rd174, %rd172;
	ld.global.f32 	%f262, [%rd176];
	fma.rn.f32 	%f263, %f15, %f261, %f262;
	st.global.f32 	[%rd176], %f263;
	add.s64 	%rd177, %rd175, %rd172;
	ld.global.f32 	%f264, [%rd177];
	add.s64 	%rd178, %rd176, %rd172;
	ld.global.f32 	%f265, [%rd178];
	fma.rn.f32 	%f266, %f15, %f264, %f265;
	st.global.f32 	[%rd178], %f266;
	add.s32 	%r96, %r96, 4;
$L__BB0_36:
	setp.eq.s32 	%p26, %r55, 0;
	@%p26 bra 	$L__BB0_39;
	mad.lo.s32 	%r100, %r96, %r65, %r1;
	neg.s32 	%r99, %r55;
$L__BB0_38:
	.pragma "nounroll";
	mul.wide.s32 	%rd179, %r100, 4;
	add.s64 	%rd180, %rd3, %rd179;
	ld.global.f32 	%f267, [%rd180];
	add.s64 	%rd181, %rd2, %rd179;
	ld.global.f32 	%f268, [%rd181];
	fma.rn.f32 	%f269, %f15, %f267, %f268;
	st.global.f32 	[%rd181], %f269;
	add.s32 	%r100, %r100, %r65;
	add.s32 	%r99, %r99, 1;
	setp.ne.s32 	%p27, %r99, 0;
	@%p27 bra 	$L__BB0_38;
$L__BB0_39:
	ld.global.f32 	%f270, [%rd11];
	ld.global.f32 	%f271, [%rd10];
	fma.rn.f32 	%f272, %f15, %f270, %f271;
	st.global.f32 	[%rd10], %f272;
$L__BB0_40:
	ret;

}


// ===== COMPILED SASS (sm_100) =====

	.target	sm_100

	.elftype	@"ET_EXEC"


//--------------------- .note.nv.tkinfo           --------------------------
	.section	.note.nv.tkinfo,"",@"SHT_NOTE"
	.sectionflags	@"SHF_NOTE_NV_TKINFO"
	.tkinfo
        /*0018*/ 	.word	0x00000002
        /*0030*/ 	.string	""
        /*0030*/ 	.string	"ptxas"
        /*0030*/ 	.string	"Cuda compilation tools, release 13.0, V13.0.88"
        /*0030*/ 	.string	"Build cuda_13.0.r13.0/compiler.36424714_0"
        /*0030*/ 	.string	"-arch sm_100 -m 64 "



//--------------------- .note.nv.cuinfo           --------------------------
	.section	.note.nv.cuinfo,"",@"SHT_NOTE"
	.sectionflags	@"SHF_NOTE_NV_CUINFO"
        /*0018*/ 	.short	0x0002
        /*001a*/ 	.short	0x0064
        /*001c*/ 	.short	0x0082
	.zero		2


//--------------------- .nv.info                  --------------------------
	.section	.nv.info,"",@"SHT_CUDA_INFO"
	.align	4


	//----- nvinfo : EIATTR_REGCOUNT
	.align		4
        /*0000*/ 	.byte	0x04, 0x2f
        /*0002*/ 	.short	(.L_1 - .L_0)
	.align		4
.L_0:
        /*0004*/ 	.word	index@(_Z27fused_single_layer_backpropPfS_S_S_S_S_S_S_iif)
        /*0008*/ 	.word	0x00000020


	//----- nvinfo : EIATTR_FRAME_SIZE
	.align		4
.L_1:
        /*000c*/ 	.byte	0x04, 0x11
        /*000e*/ 	.short	(.L_3 - .L_2)
	.align		4
.L_2:
        /*0010*/ 	.word	index@($__internal_0_$__cuda_sm20_rcp_rn_f32_slowpath)
        /*0014*/ 	.word	0x00000000


	//----- nvinfo : EIATTR_FRAME_SIZE
	.align		4
.L_3:
        /*0018*/ 	.byte	0x04, 0x11
        /*001a*/ 	.short	(.L_5 - .L_4)
	.align		4
.L_4:
        /*001c*/ 	.word	index@(_Z27fused_single_layer_backpropPfS_S_S_S_S_S_S_iif)
        /*0020*/ 	.word	0x00000000


	//----- nvinfo : EIATTR_MIN_STACK_SIZE
	.align		4
.L_5:
        /*0024*/ 	.byte	0x04, 0x12
        /*0026*/ 	.short	(.L_7 - .L_6)
	.align		4
.L_6:
        /*0028*/ 	.word	index@(_Z27fused_single_layer_backpropPfS_S_S_S_S_S_S_iif)
        /*002c*/ 	.word	0x00000000
.L_7:


//--------------------- .nv.compat                --------------------------
	.section	.nv.compat,"",@"SHT_CUDA_COMPAT_INFO"
	.align	4
        /*0000*/ 	.byte	0x02, 0x09, 0x00, 0x00, 0x02, 0x02, 0x01, 0x00, 0x02, 0x05, 0x05, 0x00, 0x03, 0x07, 0x01, 0x01
        /*0010*/ 	.byte	0x02, 0x03, 0x00, 0x00, 0x02, 0x06, 0x01, 0x00, 0x04, 0x0b, 0x08, 0x00, 0x09, 0x00, 0x00, 0x00
        /*0020*/ 	.byte	0x00, 0x00, 0x00, 0x00


//--------------------- .nv.info._Z27fused_single_layer_backpropPfS_S_S_S_S_S_S_iif --------------------------
	.section	.nv.info._Z27fused_single_layer_backpropPfS_S_S_S_S_S_S_iif,"",@"SHT_CUDA_INFO"
	.sectionflags	@""
	.align	4


	//----- nvinfo : EIATTR_CUDA_API_VERSION
	.align		4
        /*0000*/ 	.byte	0x04, 0x37
        /*0002*/ 	.short	(.L_9 - .L_8)
.L_8:
        /*0004*/ 	.word	0x00000082


	//----- nvinfo : EIATTR_KPARAM_INFO
	.align		4
.L_9:
        /*0008*/ 	.byte	0x04, 0x17
        /*000a*/ 	.short	(.L_11 - .L_10)
.L_10:
        /*000c*/ 	.word	0x00000000
        /*0010*/ 	.short	0x000a
        /*0012*/ 	.short	0x0048
        /*0014*/ 	.byte	0x00, 0xf0, 0x11, 0x00


	//----- nvinfo : EIATTR_KPARAM_INFO
	.align		4
.L_11:
        /*0018*/ 	.byte	0x04, 0x17
        /*001a*/ 	.short	(.L_13 - .L_12)
.L_12:
        /*001c*/ 	.word	0x00000000
        /*0020*/ 	.short	0x0009
        /*0022*/ 	.short	0x0044
        /*0024*/ 	.byte	0x00, 0xf0, 0x11, 0x00


	//----- nvinfo : EIATTR_KPARAM_INFO
	.align		4
.L_13:
        /*0028*/ 	.byte	0x04, 0x17
        /*002a*/ 	.short	(.L_15 - .L_14)
.L_14:
        /*002c*/ 	.word	0x00000000
        /*0030*/ 	.short	0x0008
        /*0032*/ 	.short	0x0040
        /*0034*/ 	.byte	0x00, 0xf0, 0x11, 0x00


	//----- nvinfo : EIATTR_KPARAM_INFO
	.align		4
.L_15:
        /*0038*/ 	.byte	0x04, 0x17
        /*003a*/ 	.short	(.L_17 - .L_16)
.L_16:
        /*003c*/ 	.word	0x00000000
        /*0040*/ 	.short	0x0007
        /*0042*/ 	.short	0x0038
        /*0044*/ 	.byte	0x00, 0xf5, 0x21, 0x00


	//----- nvinfo : EIATTR_KPARAM_INFO
	.align		4
.L_17:
        /*0048*/ 	.byte	0x04, 0x17
        /*004a*/ 	.short	(.L_19 - .L_18)
.L_18:
        /*004c*/ 	.word	0x00000000
        /*0050*/ 	.short	0x0006
        /*0052*/ 	.short	0x0030
        /*0054*/ 	.byte	0x00, 0xf5, 0x21, 0x00


	//----- nvinfo : EIATTR_KPARAM_INFO
	.align		4
.L_19:
        /*0058*/ 	.byte	0x04, 0x17
        /*005a*/ 	.short	(.L_21 - .L_20)
.L_20:
        /*005c*/ 	.word	0x00000000
        /*0060*/ 	.short	0x0005
        /*0062*/ 	.short	0x0028
        /*0064*/ 	.byte	0x00, 0xf5, 0x21, 0x00


	//----- nvinfo : EIATTR_KPARAM_INFO
	.align		4
.L_21:
        /*0068*/ 	.byte	0x04, 0x17
        /*006a*/ 	.short	(.L_23 - .L_22)
.L_22:
        /*006c*/ 	.word	0x00000000
        /*0070*/ 	.short	0x0004
        /*0072*/ 	.short	0x0020
        /*0074*/ 	.byte	0x00, 0xf5, 0x21, 0x00


	//----- nvinfo : EIATTR_KPARAM_INFO
	.align		4
.L_23:
        /*0078*/ 	.byte	0x04, 0x17
        /*007a*/ 	.short	(.L_25 - .L_24)
.L_24:
        /*007c*/ 	.word	0x00000000
        /*0080*/ 	.short	0x0003
        /*0082*/ 	.short	0x0018
        /*0084*/ 	.byte	0x00, 0xf5, 0x21, 0x00


	//----- nvinfo : EIATTR_KPARAM_INFO
	.align		4
.L_25:
        /*0088*/ 	.byte	0x04, 0x17
        /*008a*/ 	.short	(.L_27 - .L_26)
.L_26:
        /*008c*/ 	.word	0x00000000
        /*0090*/ 	.short	0x0002
        /*0092*/ 	.short	0x0010
        /*0094*/ 	.byte	0x00, 0xf5, 0x21, 0x00


	//----- nvinfo : EIATTR_KPARAM_INFO
	.align		4
.L_27:
        /*0098*/ 	.byte	0x04, 0x17
        /*009a*/ 	.short	(.L_29 - .L_28)
.L_28:
        /*009c*/ 	.word	0x00000000
        /*00a0*/ 	.short	0x0001
        /*00a2*/ 	.short	0x0008
        /*00a4*/ 	.byte	0x00, 0xf5, 0x21, 0x00


	//----- nvinfo : EIATTR_KPARAM_INFO
	.align		4
.L_29:
        /*00a8*/ 	.byte	0x04, 0x17
        /*00aa*/ 	.short	(.L_31 - .L_30)
.L_30:
        /*00ac*/ 	.word	0x00000000
        /*00b0*/ 	.short	0x0000
        /*00b2*/ 	.short	0x0000
        /*00b4*/ 	.byte	0x00, 0xf5, 0x21, 0x00


	//----- nvinfo : EIATTR_SPARSE_MMA_MASK
	.align		4
.L_31:
        /*00b8*/ 	.byte	0x03, 0x50
        /*00ba*/ 	.short	0x0000


	//----- nvinfo : EIATTR_MAXREG_COUNT
	.align		4
        /*00bc*/ 	.byte	0x03, 0x1b
        /*00be*/ 	.short	0x00ff


	//----- nvinfo : EIATTR_MERCURY_ISA_VERSION
	.align		4
        /*00c0*/ 	.byte	0x03, 0x5f
        /*00c2*/ 	.short	0x0101


	//----- nvinfo : EIATTR_VRC_CTA_INIT_COUNT
	.align		4
        /*00c4*/ 	.byte	0x02, 0x4a
	.zero		1
	.zero		1


	//----- nvinfo : EIATTR_EXIT_INSTR_OFFSETS
	.align		4
        /*00c8*/ 	.byte	0x04, 0x1c
        /*00ca*/ 	.short	(.L_33 - .L_32)


	//   ....[0]....
.L_32:
        /*00cc*/ 	.word	0x00000070


	//   ....[1]....
        /*00d0*/ 	.word	0x000027c0


	//----- nvinfo : EIATTR_CRS_STACK_SIZE
	.align		4
.L_33:
        /*00d4*/ 	.byte	0x04, 0x1e
        /*00d6*/ 	.short	(.L_35 - .L_34)
.L_34:
        /*00d8*/ 	.word	0x00000000


	//----- nvinfo : EIATTR_CBANK_PARAM_SIZE
	.align		4
.L_35:
        /*00dc*/ 	.byte	0x03, 0x19
        /*00de*/ 	.short	0x004c


	//----- nvinfo : EIATTR_PARAM_CBANK
	.align		4
        /*00e0*/ 	.byte	0x04, 0x0a
        /*00e2*/ 	.short	(.L_37 - .L_36)
	.align		4
.L_36:
        /*00e4*/ 	.word	index@(.nv.constant0._Z27fused_single_layer_backpropPfS_S_S_S_S_S_S_iif)
        /*00e8*/ 	.short	0x0380
        /*00ea*/ 	.short	0x004c


	//----- nvinfo : EIATTR_SW_WAR
	.align		4
.L_37:
        /*00ec*/ 	.byte	0x04, 0x36
        /*00ee*/ 	.short	(.L_39 - .L_38)
.L_38:
        /*00f0*/ 	.word	0x00000008
.L_39:


//--------------------- .nv.callgraph             --------------------------
	.section	.nv.callgraph,"",@"SHT_CUDA_CALLGRAPH"
	.align	4
	.sectionentsize	8
	.align		4
        /*0000*/ 	.word	0x00000000
	.align		4
        /*0004*/ 	.word	0xffffffff
	.align		4
        /*0008*/ 	.word	0x00000000
	.align		4
        /*000c*/ 	.word	0xfffffffe
	.align		4
        /*0010*/ 	.word	0x00000000
	.align		4
        /*0014*/ 	.word	0xfffffffd
	.align		4
        /*0018*/ 	.word	0x00000000
	.align		4
        /*001c*/ 	.word	0xfffffffc


//--------------------- .text._Z27fused_single_layer_backpropPfS_S_S_S_S_S_S_iif --------------------------
	.section	.text._Z27fused_single_layer_backpropPfS_S_S_S_S_S_S_iif,"ax",@progbits
	.align	128
        .global         _Z27fused_single_layer_backpropPfS_S_S_S_S_S_S_iif
        .type           _Z27fused_single_layer_backpropPfS_S_S_S_S_S_S_iif,@function
        .size           _Z27fused_single_layer_backpropPfS_S_S_S_S_S_S_iif,(.L_x_26 - _Z27fused_single_layer_backpropPfS_S_S_S_S_S_S_iif)
        .other          _Z27fused_single_layer_backpropPfS_S_S_S_S_S_S_iif,@"STO_CUDA_ENTRY STV_DEFAULT"
_Z27fused_single_layer_backpropPfS_S_S_S_S_S_S_iif:
.text._Z27fused_single_layer_backpropPfS_S_S_S_S_S_S_iif:
[----:B------:R-:W-:Y:S01]  /*0000*/  LDC R1, c[0x0][0x37c] ;  /* 0x0000df00ff017b82 */ /* 0x000fe20000000800 */
[----:B------:R-:W0:Y:S07]  /*0010*/  S2R R2, SR_TID.X ;  /* 0x0000000000027919 */ /* 0x000e2e0000002100 */
[----:B------:R-:W0:Y:S08]  /*0020*/  S2UR UR4, SR_CTAID.X ;  /* 0x00000000000479c3 */ /* 0x000e300000002500 */
[----:B------:R-:W0:Y:S08]  /*0030*/  LDC R3, c[0x0][0x360] ;  /* 0x0000d800ff037b82 */ /* 0x000e300000000800 */
[----:B------:R-:W1:Y:S01]  /*0040*/  LDC R0, c[0x0][0x3c4] ;  /* 0x0000f100ff007b82 */ /* 0x000e620000000800 */
[----:B0-----:R-:W-:-:S05]  /*0050*/  IMAD R3, R3, UR4, R2 ;  /* 0x0000000403037c24 */ /* 0x001fca000f8e0202 */
[----:B-1----:R-:W-:-:S13]  /*0060*/  ISETP.GE.AND P0, PT, R3, R0, PT ;  /* 0x000000000300720c */ /* 0x002fda0003f06270 */
[----:B------:R-:W-:Y:S05]  /*0070*/  @P0 EXIT ;  /* 0x000000000000094d */ /* 0x000fea0003800000 */
[----:B------:R-:W0:Y:S01]  /*0080*/  LDCU UR6, c[0x0][0x3c0] ;  /* 0x00007800ff0677ac */ /* 0x000e220008000800 */
[----:B------:R-:W-:Y:S01]  /*0090*/  HFMA2 R17, -RZ, RZ, 0, 0 ;  /* 0x00000000ff117431 */ /* 0x000fe200000001ff */
[----:B------:R-:W1:Y:S01]  /*00a0*/  LDCU.64 UR10, c[0x0][0x358] ;  /* 0x00006b00ff0a77ac */ /* 0x000e620008000a00 */
[----:B0-----:R-:W-:-:S09]  /*00b0*/  UISETP.GE.AND UP0, UPT, UR6, 0x1, UPT ;  /* 0x000000010600788c */ /* 0x001fd2000bf06270 */
[----:B-1----:R-:W-:Y:S05]  /*00c0*/  BRA.U !UP0, `(.L_x_0) ;  /* 0x0000000908b47547 */ /* 0x002fea000b800000 */
[----:B------:R-:W-:Y:S01]  /*00d0*/  UISETP.GE.U32.AND UP2, UPT, UR6, 0x10, UPT ;  /* 0x000000100600788c */ /* 0x000fe2000bf46070 */
[----:B------:R-:W-:Y:S01]  /*00e0*/  MOV R17, RZ ;  /* 0x000000ff00117202 */ /* 0x000fe20000000f00 */
[----:B------:R-:W-:Y:S01]  /*00f0*/  ULOP3.LUT UR7, UR6, 0xf, URZ, 0xc0, !UPT ;  /* 0x0000000f06077892 */ /* 0x000fe2000f8ec0ff */
[----:B------:R-:W-:-:S03]  /*0100*/  MOV R2, RZ ;  /* 0x000000ff00027202 */ /* 0x000fc60000000f00 */
[----:B------:R-:W-:-:S03]  /*0110*/  UISETP.NE.AND UP1, UPT, UR7, URZ, UPT ;  /* 0x000000ff0700728c */ /* 0x000fc6000bf25270 */
[----:B------:R-:W-:Y:S08]  /*0120*/  BRA.U !UP2, `(.L_x_1) ;  /* 0x000000050a447547 */ /* 0x000ff0000b800000 */
[----:B------:R-:W0:Y:S01]  /*0130*/  LDCU.64 UR4, c[0x0][0x380] ;  /* 0x00007000ff0477ac */ /* 0x000e220008000a00 */
[----:B------:R-:W-:Y:S02]  /*0140*/  MOV R17, RZ ;  /* 0x000000ff00117202 */ /* 0x000fe40000000f00 */
[----:B------:R-:W-:Y:S01]  /*0150*/  MOV R5, R3 ;  /* 0x0000000300057202 */ /* 0x000fe20000000f00 */
[----:B------:R-:W-:-:S04]  /*0160*/  ULOP3.LUT UR8, UR6, 0x7ffffff0, URZ, 0xc0, !UPT ;  /* 0x7ffffff006087892 */ /* 0x000fc8000f8ec0ff */
[----:B------:R-:W-:Y:S02]  /*0170*/  UIADD3 UR9, UPT, UPT, -UR8, URZ, URZ ;  /* 0x000000ff08097290 */ /* 0x000fe4000fffe1ff */
[----:B------:R-:W-:Y:S01]  /*0180*/  MOV R2, UR8 ;  /* 0x0000000800027c02 */ /* 0x000fe20008000f00 */
[----:B0-----:R-:W-:-:S04]  /*0190*/  UIADD3 UR4, UP2, UPT, UR4, 0x20, URZ ;  /* 0x0000002004047890 */ /* 0x001fc8000ff5e0ff */
[----:B------:R-:W-:Y:S02]  /*01a0*/  UIADD3.X UR5, UPT, UPT, URZ, UR5, URZ, UP2, !UPT ;  /* 0x00000005ff057290 */ /* 0x000fe400097fe4ff */
[----:B------:R-:W-:-:S04]  /*01b0*/  MOV R10, UR4 ;  /* 0x00000004000a7c02 */ /* 0x000fc80008000f00 */
[----:B------:R-:W-:-:S07]  /*01c0*/  MOV R11, UR5 ;  /* 0x00000005000b7c02 */ /* 0x000fce0008000f00 */
.L_x_2:
[----:B------:R-:W0:Y:S01]  /*01d0*/  LDC.64 R8, c[0x0][0x388] ;  /* 0x0000e200ff087b82 */ /* 0x000e220000000a00 */
[----:B------:R-:W2:Y:S04]  /*01e0*/  LDG.E R26, desc[UR10][R10.64+-0x20] ;  /* 0xffffe00a0a1a7981 */ /* 0x000ea8000c1e1900 */
[----:B------:R-:W3:Y:S04]  /*01f0*/  LDG.E R19, desc[UR10][R10.64+-0x1c] ;  /* 0xffffe40a0a137981 */ /* 0x000ee8000c1e1900 */
[----:B------:R-:W4:Y:S04]  /*0200*/  LDG.E R27, desc[UR10][R10.64+-0x18] ;  /* 0xffffe80a0a1b7981 */ /* 0x000f28000c1e1900 */
[----:B------:R-:W5:Y:S04]  /*0210*/  LDG.E R4, desc[UR10][R10.64+-0x14] ;  /* 0xffffec0a0a047981 */ /* 0x000f68000c1e1900 */
[----:B------:R-:W5:Y:S01]  /*0220*/  LDG.E R20, desc[UR10][R10.64+-0x8] ;  /* 0xfffff80a0a147981 */ /* 0x000f62000c1e1900 */
[----:B0-----:R-:W-:-:S05]  /*0230*/  IMAD.WIDE R8, R5, 0x4, R8 ;  /* 0x0000000405087825 */ /* 0x001fca00078e0208 */
[----:B------:R-:W2:Y:S01]  /*0240*/  LDG.E R16, desc[UR10][R8.64] ;  /* 0x0000000a08107981 */ /* 0x000ea2000c1e1900 */
[----:B------:R-:W-:-:S05]  /*0250*/  IMAD.WIDE R12, R0, 0x4, R8 ;  /* 0x00000004000c7825 */ /* 0x000fca00078e0208 */
[----:B------:R-:W3:Y:S01]  /*0260*/  LDG.E R18, desc[UR10][R12.64] ;  /* 0x0000000a0c127981 */ /* 0x000ee2000c1e1900 */
[----:B------:R-:W-:-:S03]  /*0270*/  IMAD.WIDE R22, R0, 0x4, R12 ;  /* 0x0000000400167825 */ /* 0x000fc600078e020c */
[----:B------:R-:W5:Y:S01]  /*0280*/  LDG.E R9, desc[UR10][R10.64+-0x10] ;  /* 0xfffff00a0a097981 */ /* 0x000f62000c1e1900 */
[----:B------:R-:W-:-:S03]  /*0290*/  IMAD.WIDE R14, R0, 0x4, R22 ;  /* 0x00000004000e7825 */ /* 0x000fc600078e0216 */
[----:B------:R-:W4:Y:S04]  /*02a0*/  LDG.E R24, desc[UR10][R22.64] ;  /* 0x0000000a16187981 */ /* 0x000f28000c1e1900 */
[----:B------:R-:W5:Y:S01]  /*02b0*/  LDG.E R7, desc[UR10][R14.64] ;  /* 0x0000000a0e077981 */ /* 0x000f62000c1e1900 */
[----:B------:R-:W-:-:S03]  /*02c0*/  IMAD.WIDE R28, R0, 0x4, R14 ;  /* 0x00000004001c7825 */ /* 0x000fc600078e020e */
[----:B------:R-:W5:Y:S04]  /*02d0*/  LDG.E R8, desc[UR10][R10.64+-0xc] ;  /* 0xfffff40a0a087981 */ /* 0x000f68000c1e1900 */
[----:B------:R0:W5:Y:S02]  /*02e0*/  LDG.E R6, desc[UR10][R28.64] ;  /* 0x0000000a1c067981 */ /* 0x000164000c1e1900 */
[----:B0-----:R-:W-:-:S05]  /*02f0*/  IMAD.WIDE R28, R0, 0x4, R28 ;  /* 0x00000004001c7825 */ /* 0x001fca00078e021c */
[----:B------:R-:W5:Y:S01]  /*0300*/  LDG.E R21, desc[UR10][R28.64] ;  /* 0x0000000a1c157981 */ /* 0x000f62000c1e1900 */
[----:B------:R-:W-:-:S05]  /*0310*/  IMAD.WIDE R22, R0, 0x4, R28 ;  /* 0x0000000400167825 */ /* 0x000fca00078e021c */
[----:B------:R0:W5:Y:S01]  /*0320*/  LDG.E R25, desc[UR10][R22.64] ;  /* 0x0000000a16197981 */ /* 0x000162000c1e1900 */
[----:B------:R-:W-:-:S03]  /*0330*/  IMAD.WIDE R12, R0, 0x4, R22 ;  /* 0x00000004000c7825 */ /* 0x000fc600078e0216 */
[----:B------:R-:W5:Y:S01]  /*0340*/  LDG.E R29, desc[UR10][R10.64+-0x4] ;  /* 0xfffffc0a0a1d7981 */ /* 0x000f62000c1e1900 */
[----:B------:R-:W-:-:S03]  /*0350*/  IMAD.WIDE R14, R0, 0x4, R12 ;  /* 0x00000004000e7825 */ /* 0x000fc600078e020c */
[----:B------:R-:W5:Y:S04]  /*0360*/  LDG.E R12, desc[UR10][R12.64] ;  /* 0x0000000a0c0c7981 */ /* 0x000f68000c1e1900 */
[----:B------:R-:W5:Y:S01]  /*0370*/  LDG.E R13, desc[UR10][R10.64+0x8] ;  /* 0x0000080a0a0d7981 */ /* 0x000f62000c1e1900 */
[----:B--2---:R-:W-:Y:S01]  /*0380*/  FFMA R26, R26, R16, R17 ;  /* 0x000000101a1a7223 */ /* 0x004fe20000000011 */
[C---:B------:R-:W-:Y:S02]  /*0390*/  IMAD.WIDE R16, R0.reuse, 0x4, R14 ;  /* 0x0000000400107825 */ /* 0x040fe400078e020e */
[----:B------:R-:W2:Y:S02]  /*03a0*/  LDG.E R14, desc[UR10][R14.64] ;  /* 0x0000000a0e0e7981 */ /* 0x000ea4000c1e1900 */
[----:B---3--:R-:W-:Y:S01]  /*03b0*/  FFMA R26, R19, R18, R26 ;  /* 0x00000012131a7223 */ /* 0x008fe2000000001a */
[----:B------:R-:W-:-:S02]  /*03c0*/  IMAD.WIDE R18, R0, 0x4, R16 ;  /* 0x0000000400127825 */ /* 0x000fc400078e0210 */
[----:B------:R-:W3:Y:S02]  /*03d0*/  LDG.E R16, desc[UR10][R16.64] ;  /* 0x0000000a10107981 */ /* 0x000ee4000c1e1900 */
[----:B0-----:R-:W-:-:S04]  /*03e0*/  IMAD.WIDE R22, R0, 0x4, R18 ;  /* 0x0000000400167825 */ /* 0x001fc800078e0212 */
[----:B----4-:R-:W-:Y:S01]  /*03f0*/  FFMA R27, R27, R24, R26 ;  /* 0x000000181b1b7223 */ /* 0x010fe2000000001a */
[----:B------:R-:W4:Y:S04]  /*0400*/  LDG.E R18, desc[UR10][R18.64] ;  /* 0x0000000a12127981 */ /* 0x000f28000c1e1900 */
[----:B------:R-:W2:Y:S01]  /*0410*/  LDG.E R24, desc[UR10][R10.64] ;  /* 0x0000000a0a187981 */ /* 0x000ea2000c1e1900 */
[----:B-----5:R-:W-:Y:S01]  /*0420*/  FFMA R28, R4, R7, R27 ;  /* 0x00000007041c7223 */ /* 0x020fe2000000001b */
[C---:B------:R-:W-:Y:S02]  /*0430*/  IMAD.WIDE R26, R0.reuse, 0x4, R22 ;  /* 0x00000004001a7825 */ /* 0x040fe400078e0216 */
[----:B------:R-:W3:Y:S02]  /*0440*/  LDG.E R4, desc[UR10][R10.64+0x4] ;  /* 0x0000040a0a047981 */ /* 0x000ee4000c1e1900 */
[----:B------:R-:W-:Y:S01]  /*0450*/  FFMA R9, R9, R6, R28 ;  /* 0x0000000609097223 */ /* 0x000fe2000000001c */
[----:B------:R-:W-:Y:S01]  /*0460*/  IMAD.WIDE R6, R0, 0x4, R26 ;  /* 0x0000000400067825 */ /* 0x000fe200078e021a */
[----:B------:R-:W5:Y:S04]  /*0470*/  LDG.E R22, desc[UR10][R22.64] ;  /* 0x0000000a16167981 */ /* 0x000f68000c1e1900 */
[----:B------:R-:W5:Y:S04]  /*0480*/  LDG.E R15, desc[UR10][R10.64+0xc] ;  /* 0x00000c0a0a0f7981 */ /* 0x000f68000c1e1900 */
[----:B------:R-:W5:Y:S04]  /*0490*/  LDG.E R26, desc[UR10][R26.64] ;  /* 0x0000000a1a1a7981 */ /* 0x000f68000c1e1900 */
[----:B------:R-:W5:Y:S01]  /*04a0*/  LDG.E R17, desc[UR10][R10.64+0x10] ;  /* 0x0000100a0a117981 */ /* 0x000f62000c1e1900 */
[----:B------:R-:W-:Y:S01]  /*04b0*/  FFMA R21, R8, R21, R9 ;  /* 0x0000001508157223 */ /* 0x000fe20000000009 */
[----:B------:R-:W-:-:S02]  /*04c0*/  IMAD.WIDE R8, R0, 0x4, R6 ;  /* 0x0000000400087825 */ /* 0x000fc400078e0206 */
[----:B------:R0:W5:Y:S04]  /*04d0*/  LDG.E R6, desc[UR10][R6.64] ;  /* 0x0000000a06067981 */ /* 0x000168000c1e1900 */
[----:B------:R-:W5:Y:S04]  /*04e0*/  LDG.E R23, desc[UR10][R10.64+0x14] ;  /* 0x0000140a0a177981 */ /* 0x000f68000c1e1900 */
[----:B------:R-:W5:Y:S01]  /*04f0*/  LDG.E R19, desc[UR10][R8.64] ;  /* 0x0000000a08137981 */ /* 0x000f62000c1e1900 */
[----:B0-----:R-:W-:Y:S01]  /*0500*/  FFMA R7, R20, R25, R21 ;  /* 0x0000001914077223 */ /* 0x001fe20000000015 */
[----:B------:R-:W-:-:S02]  /*0510*/  IMAD.WIDE R20, R0, 0x4, R8 ;  /* 0x0000000400147825 */ /* 0x000fc400078e0208 */
[----:B------:R-:W5:Y:S04]  /*0520*/  LDG.E R28, desc[UR10][R10.64+0x18] ;  /* 0x0000180a0a1c7981 */ /* 0x000f68000c1e1900 */
[----:B------:R0:W5:Y:S04]  /*0530*/  LDG.E R25, desc[UR10][R10.64+0x1c] ;  /* 0x00001c0a0a197981 */ /* 0x000168000c1e1900 */
[----:B------:R-:W5:Y:S01]  /*0540*/  LDG.E R20, desc[UR10][R20.64] ;  /* 0x0000000a14147981 */ /* 0x000f62000c1e1900 */
[----:B------:R-:W-:Y:S01]  /*0550*/  FFMA R29, R29, R12, R7 ;  /* 0x0000000c1d1d7223 */ /* 0x000fe20000000007 */
[----:B------:R-:W-:-:S04]  /*0560*/  UIADD3 UR9, UPT, UPT, UR9, 0x10, URZ ;  /* 0x0000001009097890 */ /* 0x000fc8000fffe0ff */
[----:B------:R-:W-:Y:S01]  /*0570*/  UISETP.NE.AND UP2, UPT, UR9, URZ, UPT ;  /* 0x000000ff0900728c */ /* 0x000fe2000bf45270 */
[----:B0-----:R-:W-:Y:S02]  /*0580*/  IADD3 R10, P0, PT, R10, 0x40, RZ ;  /* 0x000000400a0a7810 */ /* 0x001fe40007f1e0ff */
[----:B------:R-:W-:Y:S02]  /*0590*/  LEA R5, R0, R5, 0x4 ;  /* 0x0000000500057211 */ /* 0x000fe400078e20ff */
[----:B------:R-:W-:Y:S01]  /*05a0*/  IADD3.X R11, PT, PT, RZ, R11, RZ, P0, !PT ;  /* 0x0000000bff0b7210 */ /* 0x000fe200007fe4ff */
[----:B--2---:R-:W-:-:S04]  /*05b0*/  FFMA R29, R24, R14, R29 ;  /* 0x0000000e181d7223 */ /* 0x004fc8000000001d */
[----:B---3--:R-:W-:-:S04]  /*05c0*/  FFMA R4, R4, R16, R29 ;  /* 0x0000001004047223 */ /* 0x008fc8000000001d */
[----:B----4-:R-:W-:-:S04]  /*05d0*/  FFMA R4, R13, R18, R4 ;  /* 0x000000120d047223 */ /* 0x010fc80000000004 */
[----:B-----5:R-:W-:-:S04]  /*05e0*/  FFMA R4, R15, R22, R4 ;  /* 0x000000160f047223 */ /* 0x020fc80000000004 */
[----:B------:R-:W-:-:S04]  /*05f0*/  FFMA R4, R17, R26, R4 ;  /* 0x0000001a11047223 */ /* 0x000fc80000000004 */
[----:B------:R-:W-:-:S04]  /*0600*/  FFMA R23, R23, R6, R4 ;  /* 0x0000000617177223 */ /* 0x000fc80000000004 */
[----:B------:R-:W-:-:S04]  /*0610*/  FFMA R28, R28, R19, R23 ;  /* 0x000000131c1c7223 */ /* 0x000fc80000000017 */
[----:B------:R-:W-:Y:S01]  /*0620*/  FFMA R17, R25, R20, R28 ;  /* 0x0000001419117223 */ /* 0x000fe2000000001c */
[----:B------:R-:W-:Y:S06]  /*0630*/  BRA.U UP2, `(.L_x_2) ;  /* 0xfffffff902e47547 */ /* 0x000fec000b83ffff */
.L_x_1:
[----:B------:R-:W-:Y:S05]  /*0640*/  BRA.U !UP1, `(.L_x_0) ;  /* 0x0000000509547547 */ /* 0x000fea000b800000 */
[----:B------:R-:W-:Y:S02]  /*0650*/  UISETP.GE.U32.AND UP1, UPT, UR7, 0x8, UPT ;  /* 0x000000080700788c */ /* 0x000fe4000bf26070 */
[----:B------:R-:W-:-:S04]  /*0660*/  ULOP3.LUT UR5, UR6, 0x7, URZ, 0xc0, !UPT ;  /* 0x0000000706057892 */ /* 0x000fc8000f8ec0ff */
[----:B------:R-:W-:-:S03]  /*0670*/  UISETP.NE.AND UP2, UPT, UR5, URZ, UPT ;  /* 0x000000ff0500728c */ /* 0x000fc6000bf45270 */
[----:B------:R-:W-:Y:S08]  /*0680*/  BRA.U !UP1, `(.L_x_3) ;  /* 0x0000000109947547 */ /* 0x000ff0000b800000 */
[----:B------:R-:W0:Y:S01]  /*0690*/  LDC.64 R12, c[0x0][0x388] ;  /* 0x0000e200ff0c7b82 */ /* 0x000e220000000a00 */
[----:B------:R-:W-:-:S07]  /*06a0*/  IMAD R7, R2, R0, R3 ;  /* 0x0000000002077224 */ /* 0x000fce00078e0203 */
[----:B------:R-:W1:Y:S01]  /*06b0*/  LDC.64 R4, c[0x0][0x380] ;  /* 0x0000e000ff047b82 */ /* 0x000e620000000a00 */
[----:B0-----:R-:W-:-:S05]  /*06c0*/  IMAD.WIDE R12, R7, 0x4, R12 ;  /* 0x00000004070c7825 */ /* 0x001fca00078e020c */
[----:B------:R0:W2:Y:S01]  /*06d0*/  LDG.E R16, desc[UR10][R12.64] ;  /* 0x0000000a0c107981 */ /* 0x0000a2000c1e1900 */
[----:B------:R-:W-:-:S04]  /*06e0*/  IMAD.WIDE R14, R0, 0x4, R12 ;  /* 0x00000004000e7825 */ /* 0x000fc800078e020c */
[----:B-1----:R-:W-:Y:S01]  /*06f0*/  IMAD.WIDE.U32 R4, R2, 0x4, R4 ;  /* 0x0000000402047825 */ /* 0x002fe200078e0004 */
[----:B------:R1:W3:Y:S03]  /*0700*/  LDG.E R20, desc[UR10][R14.64] ;  /* 0x0000000a0e147981 */ /* 0x0002e6000c1e1900 */
[C---:B------:R-:W-:Y:S01]  /*0710*/  IMAD.WIDE R22, R0.reuse, 0x4, R14 ;  /* 0x0000000400167825 */ /* 0x040fe200078e020e */
[----:B------:R-:W2:Y:S04]  /*0720*/  LDG.E R18, desc[UR10][R4.64] ;  /* 0x0000000a04127981 */ /* 0x000ea8000c1e1900 */
[----:B------:R-:W3:Y:S01]  /*0730*/  LDG.E R19, desc[UR10][R4.64+0x4] ;  /* 0x0000040a04137981 */ /* 0x000ee2000c1e1900 */
[----:B------:R-:W-:-:S03]  /*0740*/  IMAD.WIDE R8, R0, 0x4, R22 ;  /* 0x0000000400087825 */ /* 0x000fc600078e0216 */
[----:B------:R-:W4:Y:S01]  /*0750*/  LDG.E R22, desc[UR10][R22.64] ;  /* 0x0000000a16167981 */ /* 0x000f22000c1e1900 */
[----:B------:R-:W-:-:S03]  /*0760*/  IMAD.WIDE R10, R0, 0x4, R8 ;  /* 0x00000004000a7825 */ /* 0x000fc600078e0208 */
[----:B------:R-:W4:Y:S04]  /*0770*/  LDG.E R21, desc[UR10][R4.64+0x8] ;  /* 0x0000080a04157981 */ /* 0x000f28000c1e1900 */
[----:B------:R-:W5:Y:S01]  /*0780*/  LDG.E R9, desc[UR10][R8.64] ;  /* 0x0000000a08097981 */ /* 0x000f62000c1e1900 */
[----:B------:R-:W-:-:S03]  /*0790*/  IMAD.WIDE R6, R0, 0x4, R10 ;  /* 0x0000000400067825 */ /* 0x000fc600078e020a */
[----:B------:R-:W5:Y:S01]  /*07a0*/  LDG.E R24, desc[UR10][R4.64+0xc] ;  /* 0x00000c0a04187981 */ /* 0x000f62000c1e1900 */
[----:B0-----:R-:W-:-:S03]  /*07b0*/  IMAD.WIDE R12, R0, 0x4, R6 ;  /* 0x00000004000c7825 */ /* 0x001fc600078e0206 */
[----:B------:R-:W5:Y:S04]  /*07c0*/  LDG.E R10, desc[UR10][R10.64] ;  /* 0x0000000a0a0a7981 */ /* 0x000f68000c1e1900 */
[----:B------:R-:W5:Y:S01]  /*07d0*/  LDG.E R25, desc[UR10][R4.64+0x10] ;  /* 0x0000100a04197981 */ /* 0x000f62000c1e1900 */
[----:B-1----:R-:W-:-:S03]  /*07e0*/  IMAD.WIDE R14, R0, 0x4, R12 ;  /* 0x00000004000e7825 */ /* 0x002fc600078e020c */
[----:B------:R-:W5:Y:S04]  /*07f0*/  LDG.E R7, desc[UR10][R6.64] ;  /* 0x0000000a06077981 */ /* 0x000f68000c1e1900 */
[----:B------:R-:W5:Y:S04]  /*0800*/  LDG.E R26, desc[UR10][R4.64+0x14] ;  /* 0x0000140a041a7981 */ /* 0x000f68000c1e1900 */
[----:B------:R-:W5:Y:S04]  /*0810*/  LDG.E R12, desc[UR10][R12.64] ;  /* 0x0000000a0c0c7981 */ /* 0x000f68000c1e1900 */
[----:B------:R-:W5:Y:S04]  /*0820*/  LDG.E R23, desc[UR10][R4.64+0x18] ;  /* 0x0000180a04177981 */ /* 0x000f68000c1e1900 */
[----:B------:R-:W5:Y:S04]  /*0830*/  LDG.E R14, desc[UR10][R14.64] ;  /* 0x0000000a0e0e7981 */ /* 0x000f68000c1e1900 */
[----:B------:R-:W5:Y:S01]  /*0840*/  LDG.E R8, desc[UR10][R4.64+0x1c] ;  /* 0x00001c0a04087981 */ /* 0x000f62000c1e1900 */
[----:B------:R-:W-:Y:S01]  /*0850*/  IADD3 R2, PT, PT, R2, 0x8, RZ ;  /* 0x0000000802027810 */ /* 0x000fe20007ffe0ff */
[----:B--2---:R-:W-:-:S04]  /*0860*/  FFMA R16, R18, R16, R17 ;  /* 0x0000001012107223 */ /* 0x004fc80000000011 */
[----:B---3--:R-:W-:-:S04]  /*0870*/  FFMA R16, R19, R20, R16 ;  /* 0x0000001413107223 */ /* 0x008fc80000000010 */
[----:B----4-:R-:W-:-:S04]  /*0880*/  FFMA R21, R21, R22, R16 ;  /* 0x0000001615157223 */ /* 0x010fc80000000010 */
[----:B-----5:R-:W-:-:S04]  /*0890*/  FFMA R24, R24, R9, R21 ;  /* 0x0000000918187223 */ /* 0x020fc80000000015 */
[----:B------:R-:W-:-:S04]  /*08a0*/  FFMA R25, R25, R10, R24 ;  /* 0x0000000a19197223 */ /* 0x000fc80000000018 */
[----:B------:R-:W-:-:S04]  /*08b0*/  FFMA R26, R26, R7, R25 ;  /* 0x000000071a1a7223 */ /* 0x000fc80000000019 */
[----:B------:R-:W-:-:S04]  /*08c0*/  FFMA R23, R23, R12, R26 ;  /* 0x0000000c17177223 */ /* 0x000fc8000000001a */
[----:B------:R-:W-:-:S07]  /*08d0*/  FFMA R17, R8, R14, R23 ;  /* 0x0000000e08117223 */ /* 0x000fce0000000017 */
.L_x_3:
        /* <DEDUP_REMOVED lines=8> */
[----:B0-----:R-:W-:-:S04]  /*0960*/  IMAD.WIDE R6, R9, 0x4, R6 ;  /* 0x0000000409067825 */ /* 0x001fc800078e0206 */
[----:B------:R-:W-:Y:S02]  /*0970*/  IMAD.WIDE R8, R0, 0x4, R6 ;  /* 0x0000000400087825 */ /* 0x000fe400078e0206 */
[----:B------:R-:W2:Y:S02]  /*0980*/  LDG.E R6, desc[UR10][R6.64] ;  /* 0x0000000a06067981 */ /* 0x000ea4000c1e1900 */
[----:B-1----:R-:W-:-:S04]  /*0990*/  IMAD.WIDE.U32 R4, R2, 0x4, R4 ;  /* 0x0000000402047825 */ /* 0x002fc800078e0004 */
[C---:B------:R-:W-:Y:S01]  /*09a0*/  IMAD.WIDE R10, R0.reuse, 0x4, R8 ;  /* 0x00000004000a7825 */ /* 0x040fe200078e0208 */
[----:B------:R-:W2:Y:S04]  /*09b0*/  LDG.E R14, desc[UR10][R4.64] ;  /* 0x0000000a040e7981 */ /* 0x000ea8000c1e1900 */
[----:B------:R-:W3:Y:S01]  /*09c0*/  LDG.E R8, desc[UR10][R8.64] ;  /* 0x0000000a08087981 */ /* 0x000ee2000c1e1900 */
[----:B------:R-:W-:-:S03]  /*09d0*/  IMAD.WIDE R12, R0, 0x4, R10 ;  /* 0x00000004000c7825 */ /* 0x000fc600078e020a */
[----:B------:R-:W3:Y:S04]  /*09e0*/  LDG.E R15, desc[UR10][R4.64+0x4] ;  /* 0x0000040a040f7981 */ /* 0x000ee8000c1e1900 */
[----:B------:R-:W4:Y:S04]  /*09f0*/  LDG.E R10, desc[UR10][R10.64] ;  /* 0x0000000a0a0a7981 */ /* 0x000f28000c1e1900 */
[----:B------:R-:W4:Y:S04]  /*0a00*/  LDG.E R19, desc[UR10][R4.64+0x8] ;  /* 0x0000080a04137981 */ /* 0x000f28000c1e1900 */
[----:B------:R-:W5:Y:S04]  /*0a10*/  LDG.E R12, desc[UR10][R12.64] ;  /* 0x0000000a0c0c7981 */ /* 0x000f68000c1e1900 */
[----:B------:R-:W5:Y:S01]  /*0a20*/  LDG.E R21, desc[UR10][R4.64+0xc] ;  /* 0x00000c0a04157981 */ /* 0x000f62000c1e1900 */
[----:B------:R-:W-:Y:S01]  /*0a30*/  IADD3 R2, PT, PT, R2, 0x4, RZ ;  /* 0x0000000402027810 */ /* 0x000fe20007ffe0ff */
[----:B--2---:R-:W-:-:S04]  /*0a40*/  FFMA R14, R14, R6, R17 ;  /* 0x000000060e0e7223 */ /* 0x004fc80000000011 */
[----:B---3--:R-:W-:-:S04]  /*0a50*/  FFMA R14, R15, R8, R14 ;  /* 0x000000080f0e7223 */ /* 0x008fc8000000000e */
[----:B----4-:R-:W-:-:S04]  /*0a60*/  FFMA R14, R19, R10, R14 ;  /* 0x0000000a130e7223 */ /* 0x010fc8000000000e */
[----:B-----5:R-:W-:-:S07]  /*0a70*/  FFMA R17, R21, R12, R14 ;  /* 0x0000000c15117223 */ /* 0x020fce000000000e */
.L_x_4:
[----:B------:R-:W-:Y:S05]  /*0a80*/  BRA.U !UP2, `(.L_x_0) ;  /* 0x000000010a447547 */ /* 0x000fea000b800000 */
[----:B------:R-:W0:Y:S01]  /*0a90*/  LDC.64 R4, c[0x0][0x380] ;  /* 0x0000e000ff047b82 */ /* 0x000e220000000a00 */
[----:B------:R-:W-:Y:S01]  /*0aa0*/  IMAD R11, R2, R0, R3 ;  /* 0x00000000020b7224 */ /* 0x000fe200078e0203 */
[----:B------:R-:W-:-:S06]  /*0ab0*/  UIADD3 UR4, UPT, UPT, -UR4, URZ, URZ ;  /* 0x000000ff04047290 */ /* 0x000fcc000fffe1ff */
[----:B------:R-:W1:Y:S01]  /*0ac0*/  LDC.64 R8, c[0x0][0x388] ;  /* 0x0000e200ff087b82 */ /* 0x000e620000000a00 */
[----:B0-----:R-:W-:-:S03]  /*0ad0*/  IMAD.WIDE.U32 R4, R2, 0x4, R4 ;  /* 0x0000000402047825 */ /* 0x001fc600078e0004 */
[----:B------:R-:W-:Y:S02]  /*0ae0*/  MOV R6, R4 ;  /* 0x0000000400067202 */ /* 0x000fe40000000f00 */
[----:B------:R-:W-:-:S07]  /*0af0*/  MOV R7, R5 ;  /* 0x0000000500077202 */ /* 0x000fce0000000f00 */
.L_x_5:
[C---:B-1----:R-:W-:Y:S01]  /*0b00*/  IMAD.WIDE R4, R11.reuse, 0x4, R8 ;  /* 0x000000040b047825 */ /* 0x042fe200078e0208 */
[----:B------:R0:W2:Y:S05]  /*0b10*/  LDG.E R2, desc[UR10][R6.64] ;  /* 0x0000000a06027981 */ /* 0x0000aa000c1e1900 */
[----:B------:R-:W2:Y:S01]  /*0b20*/  LDG.E R4, desc[UR10][R4.64] ;  /* 0x0000000a04047981 */ /* 0x000ea2000c1e1900 */
[----:B------:R-:W-:Y:S01]  /*0b30*/  UIADD3 UR4, UPT, UPT, UR4, 0x1, URZ ;  /* 0x0000000104047890 */ /* 0x000fe2000fffe0ff */
[----:B------:R-:W-:-:S03]  /*0b40*/  IADD3 R11, PT, PT, R11, R0, RZ ;  /* 0x000000000b0b7210 */ /* 0x000fc60007ffe0ff */
[----:B------:R-:W-:Y:S01]  /*0b50*/  UISETP.NE.AND UP1, UPT, UR4, URZ, UPT ;  /* 0x000000ff0400728c */ /* 0x000fe2000bf25270 */
[----:B0-----:R-:W-:-:S04]  /*0b60*/  IADD3 R6, P0, PT, R6, 0x4, RZ ;  /* 0x0000000406067810 */ /* 0x001fc80007f1e0ff */
[----:B------:R-:W-:Y:S01]  /*0b70*/  IADD3.X R7, PT, PT, RZ, R7, RZ, P0, !PT ;  /* 0x00000007ff077210 */ /* 0x000fe200007fe4ff */
[----:B--2---:R-:W-:-:S03]  /*0b80*/  FFMA R17, R2, R4, R17 ;  /* 0x0000000402117223 */ /* 0x004fc60000000011 */
[----:B------:R-:W-:Y:S05]  /*0b90*/  BRA.U UP1, `(.L_x_5) ;  /* 0xfffffffd01d87547 */ /* 0x000fea000b83ffff */
.L_x_0:
[----:B------:R-:W0:Y:S02]  /*0ba0*/  LDC.64 R4, c[0x0][0x390] ;  /* 0x0000e400ff047b82 */ /* 0x000e240000000a00 */
[----:B0-----:R-:W-:-:S05]  /*0bb0*/  IMAD.WIDE R4, R3, 0x4, R4 ;  /* 0x0000000403047825 */ /* 0x001fca00078e0204 */
[----:B------:R-:W2:Y:S01]  /*0bc0*/  LDG.E R0, desc[UR10][R4.64] ;  /* 0x0000000a04007981 */ /* 0x000ea2000c1e1900 */
[----:B------:R-:W-:Y:S01]  /*0bd0*/  MOV R2, 0x3bbb989d ;  /* 0x3bbb989d00027802 */ /* 0x000fe20000000f00 */
[----:B------:R-:W-:Y:S01]  /*0be0*/  BSSY.RECONVERGENT B0, `(.L_x_6) ;  /* 0x0000019000007945 */ /* 0x000fe20003800200 */
[----:B------:R-:W-:Y:S01]  /*0bf0*/  MOV R7, 0x437c0000 ;  /* 0x437c000000077802 */ /* 0x000fe20000000f00 */
[----:B--2---:R-:W-:-:S04]  /*0c00*/  FADD R17, R0, R17 ;  /* 0x0000001100117221 */ /* 0x004fc80000000000 */
[----:B------:R-:W-:-:S04]  /*0c10*/  FFMA.SAT R0, R17, -R2, 0.5 ;  /* 0x3f00000011007423 */ /* 0x000fc80000002802 */
[----:B------:R-:W-:Y:S02]  /*0c20*/  FFMA.RM R0, R0, R7, 12582913 ;  /* 0x4b40000100007423 */ /* 0x000fe40000004007 */
[----:B------:R-:W0:Y:S02]  /*0c30*/  LDC.64 R6, c[0x0][0x398] ;  /* 0x0000e600ff067b82 */ /* 0x000e240000000a00 */
[C---:B------:R-:W-:Y:S01]  /*0c40*/  FADD R2, R0.reuse, -12583039 ;  /* 0xcb40007f00027421 */ /* 0x040fe20000000000 */
[----:B------:R-:W-:-:S03]  /*0c50*/  SHF.L.U32 R0, R0, 0x17, RZ ;  /* 0x0000001700007819 */ /* 0x000fc600000006ff */
[----:B------:R-:W-:-:S04]  /*0c60*/  FFMA R2, R17, -1.4426950216293334961, -R2 ;  /* 0xbfb8aa3b11027823 */ /* 0x000fc80000000802 */
[----:B------:R-:W-:-:S04]  /*0c70*/  FFMA R2, R17, -1.925963033500011079e-08, R2 ;  /* 0xb2a5706011027823 */ /* 0x000fc80000000002 */
[----:B------:R-:W1:Y:S01]  /*0c80*/  MUFU.EX2 R9, R2 ;  /* 0x0000000200097308 */ /* 0x000e620000000800 */
[----:B0-----:R-:W-:-:S05]  /*0c90*/  IMAD.WIDE R6, R3, 0x4, R6 ;  /* 0x0000000403067825 */ /* 0x001fca00078e0206 */
[----:B------:R0:W-:Y:S01]  /*0ca0*/  STG.E desc[UR10][R6.64], R17 ;  /* 0x0000001106007986 */ /* 0x0001e2000c10190a */
[----:B-1----:R-:W-:-:S05]  /*0cb0*/  FFMA R8, R0, R9, 1 ;  /* 0x3f80000000087423 */ /* 0x002fca0000000009 */
[----:B------:R-:W-:-:S04]  /*0cc0*/  IADD3 R0, PT, PT, R8, 0x1800000, RZ ;  /* 0x0180000008007810 */ /* 0x000fc80007ffe0ff */
[----:B------:R-:W-:-:S04]  /*0cd0*/  LOP3.LUT R0, R0, 0x7f800000, RZ, 0xc0, !PT ;  /* 0x7f80000000007812 */ /* 0x000fc800078ec0ff */
[----:B------:R-:W-:-:S13]  /*0ce0*/  ISETP.GT.U32.AND P0, PT, R0, 0x1ffffff, PT ;  /* 0x01ffffff0000780c */ /* 0x000fda0003f04070 */
[----:B0-----:R-:W-:Y:S05]  /*0cf0*/  @P0 BRA `(.L_x_7) ;  /* 0x00000000000c0947 */ /* 0x001fea0003800000 */
[----:B------:R-:W-:-:S07]  /*0d00*/  MOV R6, 0xd20 ;  /* 0x00000d2000067802 */ /* 0x000fce0000000f00 */
[----:B------:R-:W-:Y:S05]  /*0d10*/  CALL.REL.NOINC `($__internal_0_$__cuda_sm20_rcp_rn_f32_slowpath) ;  /* 0x0000001800ac7944 */ /* 0x000fea0003c00000 */
[----:B------:R-:W-:Y:S05]  /*0d20*/  BRA `(.L_x_8) ;  /* 0x0000000000107947 */ /* 0x000fea0003800000 */
.L_x_7:
[----:B------:R-:W0:Y:S02]  /*0d30*/  MUFU.RCP R15, R8 ;  /* 0x00000008000f7308 */ /* 0x000e240000001000 */
[----:B0-----:R-:W-:-:S04]  /*0d40*/  FFMA R0, R8, R15, -1 ;  /* 0xbf80000008007423 */ /* 0x001fc8000000000f */
[----:B------:R-:W-:-:S04]  /*0d50*/  FADD.FTZ R0, -R0, -RZ ;  /* 0x800000ff00007221 */ /* 0x000fc80000010100 */
[----:B------:R-:W-:-:S07]  /*0d60*/  FFMA R15, R15, R0, R15 ;  /* 0x000000000f0f7223 */ /* 0x000fce000000000f */
.L_x_8:
[----:B------:R-:W-:Y:S05]  /*0d70*/  BSYNC.RECONVERGENT B0 ;  /* 0x0000000000007941 */ /* 0x000fea0003800200 */
.L_x_6:
[----:B------:R-:W0:Y:S08]  /*0d80*/  LDC.64 R10, c[0x0][0x3a0] ;  /* 0x0000e800ff0a7b82 */ /* 0x000e300000000a00 */
[----:B------:R-:W1:Y:S08]  /*0d90*/  LDC.64 R12, c[0x0][0x3a8] ;  /* 0x0000ea00ff0c7b82 */ /* 0x000e700000000a00 */
[----:B------:R-:W2:Y:S01]  /*0da0*/  LDC.64 R6, c[0x0][0x3b8] ;  /* 0x0000ee00ff067b82 */ /* 0x000ea20000000a00 */
[----:B0-----:R-:W-:-:S05]  /*0db0*/  IMAD.WIDE R10, R3, 0x4, R10 ;  /* 0x00000004030a7825 */ /* 0x001fca00078e020a */
[----:B------:R0:W-:Y:S01]  /*0dc0*/  STG.E desc[UR10][R10.64], R15 ;  /* 0x0000000f0a007986 */ /* 0x0001e2000c10190a */
[----:B-1----:R-:W-:-:S06]  /*0dd0*/  IMAD.WIDE R12, R3, 0x4, R12 ;  /* 0x00000004030c7825 */ /* 0x002fcc00078e020c */
[----:B------:R-:W3:Y:S01]  /*0de0*/  LDG.E R12, desc[UR10][R12.64] ;  /* 0x0000000a0c0c7981 */ /* 0x000ee2000c1e1900 */
[----:B------:R-:W-:Y:S01]  /*0df0*/  FADD R9, -R15, 1 ;  /* 0x3f8000000f097421 */ /* 0x000fe20000000100 */
[----:B--2---:R-:W-:-:S04]  /*0e00*/  IMAD.WIDE R6, R3, 0x4, R6 ;  /* 0x0000000403067825 */ /* 0x004fc800078e0206 */
[----:B---3--:R-:W-:-:S04]  /*0e10*/  FADD R0, R12, -R15 ;  /* 0x8000000f0c007221 */ /* 0x008fc80000000000 */
[----:B------:R-:W-:-:S04]  /*0e20*/  FMUL R0, R0, R15 ;  /* 0x0000000f00007220 */ /* 0x000fc80000400000 */
[----:B------:R-:W-:-:S05]  /*0e30*/  FMUL R9, R0, R9 ;  /* 0x0000000900097220 */ /* 0x000fca0000400000 */
[----:B------:R0:W-:Y:S01]  /*0e40*/  STG.E desc[UR10][R6.64], R9 ;  /* 0x0000000906007986 */ /* 0x0001e2000c10190a */
[----:B------:R-:W-:Y:S05]  /*0e50*/  BRA.U !UP0, `(.L_x_9) ;  /* 0x0000001908447547 */ /* 0x000fea000b800000 */
[----:B------:R-:W1:Y:S01]  /*0e60*/  LDCU UR4, c[0x0][0x3c0] ;  /* 0x00007800ff0477ac */ /* 0x000e620008000800 */
[----:B------:R-:W-:Y:S01]  /*0e70*/  HFMA2 R0, -RZ, RZ, 0, 0 ;  /* 0x00000000ff007431 */ /* 0x000fe200000001ff */
[----:B-1----:R-:W-:Y:S02]  /*0e80*/  UISETP.GE.U32.AND UP1, UPT, UR4, 0x10, UPT ;  /* 0x000000100400788c */ /* 0x002fe4000bf26070 */
[----:B------:R-:W-:-:S04]  /*0e90*/  ULOP3.LUT UR8, UR4, 0xf, URZ, 0xc0, !UPT ;  /* 0x0000000f04087892 */ /* 0x000fc8000f8ec0ff */
[----:B------:R-:W-:-:S03]  /*0ea0*/  UISETP.NE.AND UP0, UPT, UR8, URZ, UPT ;  /* 0x000000ff0800728c */ /* 0x000fc6000bf05270 */
[----:B------:R-:W-:Y:S08]  /*0eb0*/  BRA.U !UP1, `(.L_x_10) ;  /* 0x0000000509487547 */ /* 0x000ff0000b800000 */
[----:B------:R-:W1:Y:S01]  /*0ec0*/  LDCU.64 UR6, c[0x0][0x380] ;  /* 0x00007000ff0677ac */ /* 0x000e620008000a00 */
[----:B------:R-:W-:Y:S01]  /*0ed0*/  MOV R2, R3 ;  /* 0x0000000300027202 */ /* 0x000fe20000000f00 */
[----:B------:R-:W-:-:S04]  /*0ee0*/  ULOP3.LUT UR4, UR4, 0x7ffffff0, URZ, 0xc0, !UPT ;  /* 0x7ffffff004047892 */ /* 0x000fc8000f8ec0ff */
[----:B------:R-:W-:Y:S02]  /*0ef0*/  UIADD3 UR5, UPT, UPT, -UR4, URZ, URZ ;  /* 0x000000ff04057290 */ /* 0x000fe4000fffe1ff */
[----:B------:R-:W-:Y:S01]  /*0f00*/  MOV R0, UR4 ;  /* 0x0000000400007c02 */ /* 0x000fe20008000f00 */
[----:B-1----:R-:W-:-:S04]  /*0f10*/  UIADD3 UR6, UP1, UPT, UR6, 0x20, URZ ;  /* 0x0000002006067890 */ /* 0x002fc8000ff3e0ff */
[----:B------:R-:W-:Y:S02]  /*0f20*/  UIADD3.X UR7, UPT, UPT, URZ, UR7, URZ, UP1, !UPT ;  /* 0x00000007ff077290 */ /* 0x000fe40008ffe4ff */
[----:B------:R-:W-:-:S04]  /*0f30*/  MOV R8, UR6 ;  /* 0x0000000600087c02 */ /* 0x000fc80008000f00 */
[----:B0-----:R-:W-:-:S07]  /*0f40*/  MOV R11, UR7 ;  /* 0x00000007000b7c02 */ /* 0x001fce0008000f00 */
.L_x_11:
[----:B------:R-:W-:Y:S01]  /*0f50*/  MOV R10, R8 ;  /* 0x00000008000a7202 */ /* 0x000fe20000000f00 */
[----:B-1----:R-:W0:Y:S04]  /*0f60*/  LDC.64 R14, c[0x0][0x3b0] ;  /* 0x0000ec00ff0e7b82 */ /* 0x002e280000000a00 */
[----:B------:R-:W2:Y:S04]  /*0f70*/  LDG.E R8, desc[UR10][R10.64+-0x20] ;  /* 0xffffe00a0a087981 */ /* 0x000ea8000c1e1900 */
[----:B------:R-:W1:Y:S01]  /*0f80*/  LDC R13, c[0x0][0x3c4] ;  /* 0x0000f100ff0d7b82 */ /* 0x000e620000000800 */
[----:B0-----:R-:W-:-:S04]  /*0f90*/  IMAD.WIDE R14, R2, 0x4, R14 ;  /* 0x00000004020e7825 */ /* 0x001fc800078e020e */
[----:B--2---:R-:W-:-:S05]  /*0fa0*/  FMUL R21, R9, R8 ;  /* 0x0000000809157220 */ /* 0x004fca0000400000 */
[----:B------:R0:W-:Y:S04]  /*0fb0*/  STG.E desc[UR10][R14.64], R21 ;  /* 0x000000150e007986 */ /* 0x0001e8000c10190a */
[----:B------:R-:W2:Y:S01]  /*0fc0*/  LDG.E R8, desc[UR10][R10.64+-0x1c] ;  /* 0xffffe40a0a087981 */ /* 0x000ea2000c1e1900 */
[----:B-1----:R-:W-:-:S04]  /*0fd0*/  IMAD.WIDE R16, R13, 0x4, R14 ;  /* 0x000000040d107825 */ /* 0x002fc800078e020e */
[----:B--2---:R-:W-:-:S05]  /*0fe0*/  FMUL R23, R9, R8 ;  /* 0x0000000809177220 */ /* 0x004fca0000400000 */
[----:B------:R1:W-:Y:S04]  /*0ff0*/  STG.E desc[UR10][R16.64], R23 ;  /* 0x0000001710007986 */ /* 0x0003e8000c10190a */
[----:B------:R-:W2:Y:S01]  /*1000*/  LDG.E R8, desc[UR10][R10.64+-0x18] ;  /* 0xffffe80a0a087981 */ /* 0x000ea2000c1e1900 */
[----:B------:R-:W-:-:S04]  /*1010*/  IMAD.WIDE R18, R13, 0x4, R16 ;  /* 0x000000040d127825 */ /* 0x000fc800078e0210 */
[----:B--2---:R-:W-:-:S05]  /*1020*/  FMUL R25, R9, R8 ;  /* 0x0000000809197220 */ /* 0x004fca0000400000 */
[----:B------:R2:W-:Y:S04]  /*1030*/  STG.E desc[UR10][R18.64], R25 ;  /* 0x0000001912007986 */ /* 0x0005e8000c10190a */
[----:B------:R-:W3:Y:S01]  /*1040*/  LDG.E R8, desc[UR10][R10.64+-0x14] ;  /* 0xffffec0a0a087981 */ /* 0x000ee2000c1e1900 */
[----:B0-----:R-:W-:-:S04]  /*1050*/  IMAD.WIDE R14, R13, 0x4, R18 ;  /* 0x000000040d0e7825 */ /* 0x001fc800078e0212 */
[----:B---3--:R-:W-:-:S05]  /*1060*/  FMUL R27, R9, R8 ;  /* 0x00000008091b7220 */ /* 0x008fca0000400000 */
[----:B------:R0:W-:Y:S04]  /*1070*/  STG.E desc[UR10][R14.64], R27 ;  /* 0x0000001b0e007986 */ /* 0x0001e8000c10190a */
[----:B------:R-:W1:Y:S01]  /*1080*/  LDG.E R8, desc[UR10][R10.64+-0x10] ;  /* 0xfffff00a0a087981 */ /* 0x000e62000c1e1900 */
[----:B------:R-:W-:-:S04]  /*1090*/  IMAD.WIDE R20, R13, 0x4, R14 ;  /* 0x000000040d147825 */ /* 0x000fc800078e020e */
[----:B-1----:R-:W-:-:S05]  /*10a0*/  FMUL R23, R9, R8 ;  /* 0x0000000809177220 */ /* 0x002fca0000400000 */
[----:B------:R1:W-:Y:S04]  /*10b0*/  STG.E desc[UR10][R20.64], R23 ;  /* 0x0000001714007986 */ /* 0x0003e8000c10190a */
[----:B------:R-:W2:Y:S01]  /*10c0*/  LDG.E R8, desc[UR10][R10.64+-0xc] ;  /* 0xfffff40a0a087981 */ /* 0x000ea2000c1e1900 */
[----:B------:R-:W-:-:S04]  /*10d0*/  IMAD.WIDE R16, R13, 0x4, R20 ;  /* 0x000000040d107825 */ /* 0x000fc800078e0214 */
[----:B--2---:R-:W-:-:S05]  /*10e0*/  FMUL R25, R9, R8 ;  /* 0x0000000809197220 */ /* 0x004fca0000400000 */
[----:B------:R2:W-:Y:S04]  /*10f0*/  STG.E desc[UR10][R16.64], R25 ;  /* 0x0000001910007986 */ /* 0x0005e8000c10190a */
[----:B------:R-:W0:Y:S01]  /*1100*/  LDG.E R8, desc[UR10][R10.64+-0x8] ;  /* 0xfffff80a0a087981 */ /* 0x000e22000c1e1900 */
[----:B------:R-:W-:-:S04]  /*1110*/  IMAD.WIDE R18, R13, 0x4, R16 ;  /* 0x000000040d127825 */ /* 0x000fc800078e0210 */
[----:B0-----:R-:W-:-:S05]  /*1120*/  FMUL R27, R9, R8 ;  /* 0x00000008091b7220 */ /* 0x001fca0000400000 */
        /* <DEDUP_REMOVED lines=34> */
[C---:B------:R-:W-:Y:S01]  /*1350*/  IMAD.WIDE R14, R13.reuse, 0x4, R18 ;  /* 0x000000040d0e7825 */ /* 0x040fe200078e0212 */
[----:B------:R-:W-:Y:S01]  /*1360*/  UIADD3 UR5, UPT, UPT, UR5, 0x10, URZ ;  /* 0x0000001005057890 */ /* 0x000fe2000fffe0ff */
[----:B------:R-:W-:-:S03]  /*1370*/  LEA R2, R13, R2, 0x4 ;  /* 0x000000020d027211 */ /* 0x000fc600078e20ff */
[----:B------:R-:W-:Y:S01]  /*1380*/  UISETP.NE.AND UP1, UPT, UR5, URZ, UPT ;  /* 0x000000ff0500728c */ /* 0x000fe2000bf25270 */
[----:B0-----:R-:W-:Y:S01]  /*1390*/  FMUL R21, R9, R8 ;  /* 0x0000000809157220 */ /* 0x001fe20000400000 */
[----:B------:R-:W-:-:S04]  /*13a0*/  IADD3 R8, P0, PT, R10, 0x40, RZ ;  /* 0x000000400a087810 */ /* 0x000fc80007f1e0ff */
[----:B------:R1:W-:Y:S01]  /*13b0*/  STG.E desc[UR10][R14.64], R21 ;  /* 0x000000150e007986 */ /* 0x0003e2000c10190a */
[----:B------:R-:W-:Y:S02]  /*13c0*/  IADD3.X R11, PT, PT, RZ, R11, RZ, P0, !PT ;  /* 0x0000000bff0b7210 */ /* 0x000fe400007fe4ff */
[----:B------:R-:W-:Y:S06]  /*13d0*/  BRA.U UP1, `(.L_x_11) ;  /* 0xfffffff901dc7547 */ /* 0x000fec000b83ffff */
.L_x_10:
[----:B------:R-:W-:Y:S05]  /*13e0*/  BRA.U !UP0, `(.L_x_12) ;  /* 0x0000000508687547 */ /* 0x000fea000b800000 */
[----:B------:R-:W2:Y:S01]  /*13f0*/  LDCU UR4, c[0x0][0x3c0] ;  /* 0x00007800ff0477ac */ /* 0x000ea20008000800 */
[----:B------:R-:W-:Y:S02]  /*1400*/  UISETP.GE.U32.AND UP1, UPT, UR8, 0x8, UPT ;  /* 0x000000080800788c */ /* 0x000fe4000bf26070 */
[----:B--2---:R-:W-:-:S04]  /*1410*/  ULOP3.LUT UR5, UR4, 0x7, URZ, 0xc0, !UPT ;  /* 0x0000000704057892 */ /* 0x004fc8000f8ec0ff */
[----:B------:R-:W-:-:S03]  /*1420*/  UISETP.NE.AND UP2, UPT, UR5, URZ, UPT ;  /* 0x000000ff0500728c */ /* 0x000fc6000bf45270 */
[----:B------:R-:W-:Y:S08]  /*1430*/  BRA.U !UP1, `(.L_x_13) ;  /* 0x0000000109987547 */ /* 0x000ff0000b800000 */
[----:B0-----:R-:W0:Y:S08]  /*1440*/  LDC.64 R10, c[0x0][0x380] ;  /* 0x0000e000ff0a7b82 */ /* 0x001e300000000a00 */
[----:B------:R-:W1:Y:S08]  /*1450*/  LDC R2, c[0x0][0x3c4] ;  /* 0x0000f100ff027b82 */ /* 0x000e700000000800 */
[----:B------:R-:W2:Y:S01]  /*1460*/  LDC.64 R12, c[0x0][0x3b0] ;  /* 0x0000ec00ff0c7b82 */ /* 0x000ea20000000a00 */
[----:B0-----:R-:W-:-:S05]  /*1470*/  IMAD.WIDE.U32 R10, R0, 0x4, R10 ;  /* 0x00000004000a7825 */ /* 0x001fca00078e000a */
[----:B------:R-:W3:Y:S01]  /*1480*/  LDG.E R8, desc[UR10][R10.64] ;  /* 0x0000000a0a087981 */ /* 0x000ee2000c1e1900 */
[----:B-1----:R-:W-:-:S04]  /*1490*/  IMAD R15, R0, R2, R3 ;  /* 0x00000002000f7224 */ /* 0x002fc800078e0203 */
[----:B--2---:R-:W-:-:S04]  /*14a0*/  IMAD.WIDE R12, R15, 0x4, R12 ;  /* 0x000000040f0c7825 */ /* 0x004fc800078e020c */
[----:B---3--:R-:W-:-:S05]  /*14b0*/  FMUL R21, R9, R8 ;  /* 0x0000000809157220 */ /* 0x008fca0000400000 */
[----:B------:R0:W-:Y:S04]  /*14c0*/  STG.E desc[UR10][R12.64], R21 ;  /* 0x000000150c007986 */ /* 0x0001e8000c10190a */
[----:B------:R-:W2:Y:S01]  /*14d0*/  LDG.E R8, desc[UR10][R10.64+0x4] ;  /* 0x0000040a0a087981 */ /* 0x000ea2000c1e1900 */
[----:B------:R-:W-:-:S04]  /*14e0*/  IMAD.WIDE R14, R2, 0x4, R12 ;  /* 0x00000004020e7825 */ /* 0x000fc800078e020c */
[----:B--2---:R-:W-:-:S05]  /*14f0*/  FMUL R23, R9, R8 ;  /* 0x0000000809177220 */ /* 0x004fca0000400000 */
        /* <DEDUP_REMOVED lines=22> */
[----:B------:R-:W-:Y:S01]  /*1660*/  IMAD.WIDE R18, R2, 0x4, R16 ;  /* 0x0000000402127825 */ /* 0x000fe200078e0210 */
[----:B------:R-:W-:-:S03]  /*1670*/  IADD3 R0, PT, PT, R0, 0x8, RZ ;  /* 0x0000000800007810 */ /* 0x000fc60007ffe0ff */
[----:B-1----:R-:W-:-:S05]  /*1680*/  FMUL R13, R9, R8 ;  /* 0x00000008090d7220 */ /* 0x002fca0000400000 */
[----:B------:R2:W-:Y:S02]  /*1690*/  STG.E desc[UR10][R18.64], R13 ;  /* 0x0000000d12007986 */ /* 0x0005e4000c10190a */
.L_x_13:
[----:B------:R-:W-:Y:S05]  /*16a0*/  BRA.U !UP2, `(.L_x_12) ;  /* 0x000000010ab87547 */ /* 0x000fea000b800000 */
[----:B------:R-:W-:Y:S02]  /*16b0*/  UISETP.GE.U32.AND UP1, UPT, UR5, 0x4, UPT ;  /* 0x000000040500788c */ /* 0x000fe4000bf26070 */
[----:B------:R-:W-:-:S04]  /*16c0*/  ULOP3.LUT UR4, UR4, 0x3, URZ, 0xc0, !UPT ;  /* 0x0000000304047892 */ /* 0x000fc8000f8ec0ff */
[----:B------:R-:W-:-:S03]  /*16d0*/  UISETP.NE.AND UP2, UPT, UR4, URZ, UPT ;  /* 0x000000ff0400728c */ /* 0x000fc6000bf45270 */
[----:B------:R-:W-:Y:S08]  /*16e0*/  BRA.U !UP1, `(.L_x_14) ;  /* 0x0000000109587547 */ /* 0x000ff0000b800000 */
[----:B0-----:R-:W0:Y:S08]  /*16f0*/  LDC.64 R10, c[0x0][0x380] ;  /* 0x0000e000ff0a7b82 */ /* 0x001e300000000a00 */
[----:B-12---:R-:W1:Y:S08]  /*1700*/  LDC R19, c[0x0][0x3c4] ;  /* 0x0000f100ff137b82 */ /* 0x006e700000000800 */
        /* <DEDUP_REMOVED lines=16> */
[----:B------:R-:W-:Y:S01]  /*1810*/  IMAD.WIDE R18, R19, 0x4, R16 ;  /* 0x0000000413127825 */ /* 0x000fe200078e0210 */
[----:B------:R-:W-:-:S03]  /*1820*/  IADD3 R0, PT, PT, R0, 0x4, RZ ;  /* 0x0000000400007810 */ /* 0x000fc60007ffe0ff */
[----:B0-----:R-:W-:-:S05]  /*1830*/  FMUL R13, R9, R2 ;  /* 0x00000002090d7220 */ /* 0x001fca0000400000 */
[----:B------:R3:W-:Y:S02]  /*1840*/  STG.E desc[UR10][R18.64], R13 ;  /* 0x0000000d12007986 */ /* 0x0007e4000c10190a */
.L_x_14:
[----:B------:R-:W-:Y:S05]  /*1850*/  BRA.U !UP2, `(.L_x_12) ;  /* 0x000000010a4c7547 */ /* 0x000fea000b800000 */
[----:B--23--:R-:W2:Y:S01]  /*1860*/  LDC.64 R12, c[0x0][0x380] ;  /* 0x0000e000ff0c7b82 */ /* 0x00cea20000000a00 */
[----:B------:R-:W1:Y:S01]  /*1870*/  LDCU UR5, c[0x0][0x3c4] ;  /* 0x00007880ff0577ac */ /* 0x000e620008000800 */
[----:B------:R-:W-:-:S06]  /*1880*/  UIADD3 UR4, UPT, UPT, -UR4, URZ, URZ ;  /* 0x000000ff04047290 */ /* 0x000fcc000fffe1ff */
[----:B0-----:R-:W0:Y:S01]  /*1890*/  LDC.64 R10, c[0x0][0x3b0] ;  /* 0x0000ec00ff0a7b82 */ /* 0x001e220000000a00 */
[C---:B-1----:R-:W-:Y:S02]  /*18a0*/  IMAD R17, R0.reuse, UR5, R3 ;  /* 0x0000000500117c24 */ /* 0x042fe4000f8e0203 */
[----:B--2---:R-:W-:-:S03]  /*18b0*/  IMAD.WIDE.U32 R12, R0, 0x4, R12 ;  /* 0x00000004000c7825 */ /* 0x004fc600078e000c */
[----:B------:R-:W-:Y:S02]  /*18c0*/  MOV R2, R12 ;  /* 0x0000000c00027202 */ /* 0x000fe40000000f00 */
[----:B------:R-:W-:-:S07]  /*18d0*/  MOV R15, R13 ;  /* 0x0000000d000f7202 */ /* 0x000fce0000000f00 */
.L_x_15:
[----:B------:R-:W-:-:S05]  /*18e0*/  MOV R14, R2 ;  /* 0x00000002000e7202 */ /* 0x000fca0000000f00 */
[----:B------:R1:W2:Y:S01]  /*18f0*/  LDG.E R0, desc[UR10][R14.64] ;  /* 0x0000000a0e007981 */ /* 0x0002a2000c1e1900 */
[C---:B0---4-:R-:W-:Y:S01]  /*1900*/  IMAD.WIDE R12, R17.reuse, 0x4, R10 ;  /* 0x00000004110c7825 */ /* 0x051fe200078e020a */
[----:B------:R-:W-:Y:S01]  /*1910*/  UIADD3 UR4, UPT, UPT, UR4, 0x1, URZ ;  /* 0x0000000104047890 */ /* 0x000fe2000fffe0ff */
[----:B------:R-:W-:Y:S02]  /*1920*/  IADD3 R2, P0, PT, R2, 0x4, RZ ;  /* 0x0000000402027810 */ /* 0x000fe40007f1e0ff */
[----:B------:R-:W-:Y:S01]  /*1930*/  IADD3 R17, PT, PT, R17, UR5, RZ ;  /* 0x0000000511117c10 */ /* 0x000fe2000fffe0ff */
[----:B------:R-:W-:Y:S01]  /*1940*/  UISETP.NE.AND UP1, UPT, UR4, URZ, UPT ;  /* 0x000000ff0400728c */ /* 0x000fe2000bf25270 */
[----:B-1----:R-:W-:Y:S01]  /*1950*/  IADD3.X R15, PT, PT, RZ, R15, RZ, P0, !PT ;  /* 0x0000000fff0f7210 */ /* 0x002fe200007fe4ff */
[----:B--2---:R-:W-:-:S05]  /*1960*/  FMUL R19, R9, R0 ;  /* 0x0000000009137220 */ /* 0x004fca0000400000 */
[----:B------:R4:W-:Y:S02]  /*1970*/  STG.E desc[UR10][R12.64], R19 ;  /* 0x000000130c007986 */ /* 0x0009e4000c10190a */
[----:B------:R-:W-:Y:S05]  /*1980*/  BRA.U UP1, `(.L_x_15) ;  /* 0xfffffffd01d47547 */ /* 0x000fea000b83ffff */
.L_x_12:
[----:B------:R-:W5:Y:S01]  /*1990*/  LDCU UR5, c[0x0][0x3c0] ;  /* 0x00007800ff0577ac */ /* 0x000f620008000800 */
[----:B------:R-:W-:Y:S01]  /*19a0*/  UMOV UR4, URZ ;  /* 0x000000ff00047c82 */ /* 0x000fe20008000000 */
[----:B-----5:R-:W-:-:S09]  /*19b0*/  UISETP.GE.U32.AND UP1, UPT, UR5, 0x10, UPT ;  /* 0x000000100500788c */ /* 0x020fd2000bf26070 */
[----:B------:R-:W-:Y:S05]  /*19c0*/  BRA.U !UP1, `(.L_x_16) ;  /* 0x0000000509ac7547 */ /* 0x000fea000b800000 */
[----:B------:R-:W-:Y:S01]  /*19d0*/  ULOP3.LUT UR4, UR5, 0x7ffffff0, URZ, 0xc0, !UPT ;  /* 0x7ffffff005047892 */ /* 0x000fe2000f8ec0ff */
[----:B0-----:R-:W-:Y:S01]  /*19e0*/  MOV R9, R3 ;  /* 0x0000000300097202 */ /* 0x001fe20000000f00 */
[----:B------:R-:W0:Y:S02]  /*19f0*/  LDCU UR7, c[0x0][0x3c8] ;  /* 0x00007900ff0777ac */ /* 0x000e240008000800 */
[----:B------:R-:W-:-:S12]  /*1a00*/  UIADD3 UR6, UPT, UPT, -UR4, URZ, URZ ;  /* 0x000000ff04067290 */ /* 0x000fd8000fffe1ff */
.L_x_17:
[----:B-1----:R-:W5:Y:S08]  /*1a10*/  LDC.64 R10, c[0x0][0x3b0] ;  /* 0x0000ec00ff0a7b82 */ /* 0x002f700000000a00 */
[----:B--234-:R-:W2:Y:S08]  /*1a20*/  LDC.64 R12, c[0x0][0x388] ;  /* 0x0000e200ff0c7b82 */ /* 0x01ceb00000000a00 */
[----:B------:R-:W3:Y:S01]  /*1a30*/  LDC R0, c[0x0][0x3c4] ;  /* 0x0000f100ff007b82 */ /* 0x000ee20000000800 */
[----:B-----5:R-:W-:-:S05]  /*1a40*/  IMAD.WIDE R10, R9, 0x4, R10 ;  /* 0x00000004090a7825 */ /* 0x020fca00078e020a */
[----:B------:R-:W0:Y:S01]  /*1a50*/  LDG.E R2, desc[UR10][R10.64] ;  /* 0x0000000a0a027981 */ /* 0x000e22000c1e1900 */
[----:B--2---:R-:W-:-:S05]  /*1a60*/  IMAD.WIDE R12, R9, 0x4, R12 ;  /* 0x00000004090c7825 */ /* 0x004fca00078e020c */
[----:B-1----:R-:W0:Y:S01]  /*1a70*/  LDG.E R15, desc[UR10][R12.64] ;  /* 0x0000000a0c0f7981 */ /* 0x002e22000c1e1900 */
[----:B---3--:R-:W-:-:S04]  /*1a80*/  IMAD.WIDE R16, R0, 0x4, R12 ;  /* 0x0000000400107825 */ /* 0x008fc800078e020c */
[----:B0-----:R-:W-:Y:S01]  /*1a90*/  FFMA R23, R2, UR7, R15 ;  /* 0x0000000702177c23 */ /* 0x001fe2000800000f */
[----:B------:R-:W-:-:S04]  /*1aa0*/  IMAD.WIDE R14, R0, 0x4, R10 ;  /* 0x00000004000e7825 */ /* 0x000fc800078e020a */
[----:B------:R0:W-:Y:S04]  /*1ab0*/  STG.E desc[UR10][R12.64], R23 ;  /* 0x000000170c007986 */ /* 0x0001e8000c10190a */
[----:B------:R-:W2:Y:S04]  /*1ac0*/  LDG.E R2, desc[UR10][R14.64] ;  /* 0x0000000a0e027981 */ /* 0x000ea8000c1e1900 */
[----:B------:R-:W2:Y:S01]  /*1ad0*/  LDG.E R19, desc[UR10][R16.64] ;  /* 0x0000000a10137981 */ /* 0x000ea2000c1e1900 */
[----:B------:R-:W-:-:S04]  /*1ae0*/  IMAD.WIDE R10, R0, 0x4, R16 ;  /* 0x00000004000a7825 */ /* 0x000fc800078e0210 */
[----:B--2---:R-:W-:Y:S01]  /*1af0*/  FFMA R25, R2, UR7, R19 ;  /* 0x0000000702197c23 */ /* 0x004fe20008000013 */
[----:B------:R-:W-:-:S04]  /*1b00*/  IMAD.WIDE R18, R0, 0x4, R14 ;  /* 0x0000000400127825 */ /* 0x000fc800078e020e */
[----:B------:R1:W-:Y:S04]  /*1b10*/  STG.E desc[UR10][R16.64], R25 ;  /* 0x0000001910007986 */ /* 0x0003e8000c10190a */
[----:B------:R-:W2:Y:S04]  /*1b20*/  LDG.E R2, desc[UR10][R18.64] ;  /* 0x0000000a12027981 */ /* 0x000ea8000c1e1900 */
[----:B------:R-:W2:Y:S01]  /*1b30*/  LDG.E R21, desc[UR10][R10.64] ;  /* 0x0000000a0a157981 */ /* 0x000ea2000c1e1900 */
[----:B0-----:R-:W-:-:S04]  /*1b40*/  IMAD.WIDE R12, R0, 0x4, R10 ;  /* 0x00000004000c7825 */ /* 0x001fc800078e020a */
[----:B--2---:R-:W-:Y:S01]  /*1b50*/  FFMA R27, R2, UR7, R21 ;  /* 0x00000007021b7c23 */ /* 0x004fe20008000015 */
[----:B------:R-:W-:-:S04]  /*1b60*/  IMAD.WIDE R20, R0, 0x4, R18 ;  /* 0x0000000400147825 */ /* 0x000fc800078e0212 */
[----:B------:R0:W-:Y:S04]  /*1b70*/  STG.E desc[UR10][R10.64], R27 ;  /* 0x0000001b0a007986 */ /* 0x0001e8000c10190a */
[----:B------:R-:W2:Y:S04]  /*1b80*/  LDG.E R2, desc[UR10][R20.64] ;  /* 0x0000000a14027981 */ /* 0x000ea8000c1e1900 */
[----:B------:R-:W2:Y:S01]  /*1b90*/  LDG.E R15, desc[UR10][R12.64] ;  /* 0x0000000a0c0f7981 */ /* 0x000ea2000c1e1900 */
[----:B-1----:R-:W-:-:S04]  /*1ba0*/  IMAD.WIDE R16, R0, 0x4, R12 ;  /* 0x0000000400107825 */ /* 0x002fc800078e020c */
        /* <DEDUP_REMOVED lines=71> */
[----:B------:R-:W-:-:S04]  /*2020*/  UIADD3 UR6, UPT, UPT, UR6, 0x10, URZ ;  /* 0x0000001006067890 */ /* 0x000fc8000fffe0ff */
[----:B------:R-:W-:Y:S01]  /*2030*/  UISETP.NE.AND UP1, UPT, UR6, URZ, UPT ;  /* 0x000000ff0600728c */ /* 0x000fe2000bf25270 */
[----:B------:R-:W-:Y:S01]  /*2040*/  LEA R9, R0, R9, 0x4 ;  /* 0x0000000900097211 */ /* 0x000fe200078e20ff */
[----:B--2---:R-:W-:-:S05]  /*2050*/  FFMA R15, R20, UR7, R15 ;  /* 0x00000007140f7c23 */ /* 0x004fca000800000f */
[----:B------:R1:W-:Y:S02]  /*2060*/  STG.E desc[UR10][R12.64], R15 ;  /* 0x0000000f0c007986 */ /* 0x0003e4000c10190a */
[----:B------:R-:W-:Y:S05]  /*2070*/  BRA.U UP1, `(.L_x_17) ;  /* 0xfffffff901647547 */ /* 0x000fea000b83ffff */
.L_x_16:
[----:B------:R-:W-:Y:S05]  /*2080*/  BRA.U !UP0, `(.L_x_9) ;  /* 0x0000000508b87547 */ /* 0x000fea000b800000 */
[----:B------:R-:W-:Y:S02]  /*2090*/  UISETP.GE.U32.AND UP0, UPT, UR8, 0x8, UPT ;  /* 0x000000080800788c */ /* 0x000fe4000bf06070 */
[----:B------:R-:W-:-:S04]  /*20a0*/  ULOP3.LUT UR6, UR5, 0x7, URZ, 0xc0, !UPT ;  /* 0x0000000705067892 */ /* 0x000fc8000f8ec0ff */
[----:B------:R-:W-:-:S03]  /*20b0*/  UISETP.NE.AND UP1, UPT, UR6, URZ, UPT ;  /* 0x000000ff0600728c */ /* 0x000fc6000bf25270 */
[----:B------:R-:W-:Y:S08]  /*20c0*/  BRA.U !UP0, `(.L_x_18) ;  /* 0x0000000108d87547 */ /* 0x000ff0000b800000 */
[----:B------:R-:W2:Y:S01]  /*20d0*/  LDC R0, c[0x0][0x3c4] ;  /* 0x0000f100ff007b82 */ /* 0x000ea20000000800 */
[----:B------:R-:W5:Y:S07]  /*20e0*/  LDCU UR7, c[0x0][0x3c8] ;  /* 0x00007900ff0777ac */ /* 0x000f6e0008000800 */
[----:B0-----:R-:W0:Y:S08]  /*20f0*/  LDC.64 R8, c[0x0][0x3b0] ;  /* 0x0000ec00ff087b82 */ /* 0x001e300000000a00 */
[----:B-1----:R-:W1:Y:S01]  /*2100*/  LDC.64 R10, c[0x0][0x388] ;  /* 0x0000e200ff0a7b82 */ /* 0x002e620000000a00 */
[----:B--234-:R-:W-:-:S04]  /*2110*/  IMAD R13, R0, UR4, R3 ;  /* 0x00000004000d7c24 */ /* 0x01cfc8000f8e0203 */
[----:B0-----:R-:W-:-:S05]  /*2120*/  IMAD.WIDE R8, R13, 0x4, R8 ;  /* 0x000000040d087825 */ /* 0x001fca00078e0208 */
[----:B------:R-:W5:Y:S01]  /*2130*/  LDG.E R2, desc[UR10][R8.64] ;  /* 0x0000000a08027981 */ /* 0x000f62000c1e1900 */
[----:B-1----:R-:W-:-:S05]  /*2140*/  IMAD.WIDE R10, R13, 0x4, R10 ;  /* 0x000000040d0a7825 */ /* 0x002fca00078e020a */
[----:B------:R-:W5:Y:S01]  /*2150*/  LDG.E R13, desc[UR10][R10.64] ;  /* 0x0000000a0a0d7981 */ /* 0x000f62000c1e1900 */
[----:B------:R-:W-:-:S04]  /*2160*/  IMAD.WIDE R14, R0, 0x4, R10 ;  /* 0x00000004000e7825 */ /* 0x000fc800078e020a */
[----:B-----5:R-:W-:Y:S01]  /*2170*/  FFMA R21, R2, UR7, R13 ;  /* 0x0000000702157c23 */ /* 0x020fe2000800000d */
        /* <DEDUP_REMOVED lines=40> */
[----:B------:R-:W-:Y:S01]  /*2400*/  UIADD3 UR4, UPT, UPT, UR4, 0x8, URZ ;  /* 0x0000000804047890 */ /* 0x000fe2000fffe0ff */
[----:B--2---:R-:W-:-:S05]  /*2410*/  FFMA R17, R12, UR7, R17 ;  /* 0x000000070c117c23 */ /* 0x004fca0008000011 */
[----:B------:R1:W-:Y:S06]  /*2420*/  STG.E desc[UR10][R14.64], R17 ;  /* 0x000000110e007986 */ /* 0x0003ec000c10190a */
.L_x_18:
[----:B------:R-:W-:Y:S05]  /*2430*/  BRA.U !UP1, `(.L_x_9) ;  /* 0x0000000109cc7547 */ /* 0x000fea000b800000 */
[----:B------:R-:W-:Y:S02]  /*2440*/  UISETP.GE.U32.AND UP0, UPT, UR6, 0x4, UPT ;  /* 0x000000040600788c */ /* 0x000fe4000bf06070 */
[----:B------:R-:W-:-:S04]  /*2450*/  ULOP3.LUT UR5, UR5, 0x3, URZ, 0xc0, !UPT ;  /* 0x0000000305057892 */ /* 0x000fc8000f8ec0ff */
[----:B------:R-:W-:-:S03]  /*2460*/  UISETP.NE.AND UP1, UPT, UR5, URZ, UPT ;  /* 0x000000ff0500728c */ /* 0x000fc6000bf25270 */
[----:B------:R-:W-:Y:S08]  /*2470*/  BRA.U !UP0, `(.L_x_19) ;  /* 0x0000000108787547 */ /* 0x000ff0000b800000 */
[----:B------:R-:W2:Y:S01]  /*2480*/  LDC R0, c[0x0][0x3c4] ;  /* 0x0000f100ff007b82 */ /* 0x000ea20000000800 */
[----:B------:R-:W5:Y:S07]  /*2490*/  LDCU UR6, c[0x0][0x3c8] ;  /* 0x00007900ff0677ac */ /* 0x000f6e0008000800 */
[----:B01----:R-:W0:Y:S08]  /*24a0*/  LDC.64 R8, c[0x0][0x3b0] ;  /* 0x0000ec00ff087b82 */ /* 0x003e300000000a00 */
[----:B------:R-:W1:Y:S01]  /*24b0*/  LDC.64 R10, c[0x0][0x388] ;  /* 0x0000e200ff0a7b82 */ /* 0x000e620000000a00 */
        /* <DEDUP_REMOVED lines=26> */
.L_x_19:
[----:B------:R-:W-:Y:S05]  /*2660*/  BRA.U !UP1, `(.L_x_9) ;  /* 0x0000000109407547 */ /* 0x000fea000b800000 */
[----:B------:R-:W5:Y:S01]  /*2670*/  LDC R0, c[0x0][0x3c4] ;  /* 0x0000f100ff007b82 */ /* 0x000f620000000800 */
[----:B------:R-:W5:Y:S01]  /*2680*/  LDCU UR6, c[0x0][0x3c8] ;  /* 0x00007900ff0677ac */ /* 0x000f620008000800 */
[----:B------:R-:W-:-:S06]  /*2690*/  UIADD3 UR5, UPT, UPT, -UR5, URZ, URZ ;  /* 0x000000ff05057290 */ /* 0x000fcc000fffe1ff */
[----:B01----:R-:W0:Y:S08]  /*26a0*/  LDC.64 R10, c[0x0][0x3b0] ;  /* 0x0000ec00ff0a7b82 */ /* 0x003e300000000a00 */
[----:B--234-:R-:W1:Y:S01]  /*26b0*/  LDC.64 R12, c[0x0][0x388] ;  /* 0x0000e200ff0c7b82 */ /* 0x01ce620000000a00 */
[----:B-----5:R-:W-:-:S07]  /*26c0*/  IMAD R15, R0, UR4, R3 ;  /* 0x00000004000f7c24 */ /* 0x020fce000f8e0203 */
.L_x_20:
[----:B0-----:R-:W-:-:S04]  /*26d0*/  IMAD.WIDE R2, R15, 0x4, R10 ;  /* 0x000000040f027825 */ /* 0x001fc800078e020a */
[C---:B-1----:R-:W-:Y:S02]  /*26e0*/  IMAD.WIDE R8, R15.reuse, 0x4, R12 ;  /* 0x000000040f087825 */ /* 0x042fe400078e020c */
[----:B------:R-:W2:Y:S04]  /*26f0*/  LDG.E R2, desc[UR10][R2.64] ;  /* 0x0000000a02027981 */ /* 0x000ea8000c1e1900 */
[----:B------:R-:W2:Y:S01]  /*2700*/  LDG.E R17, desc[UR10][R8.64] ;  /* 0x0000000a08117981 */ /* 0x000ea2000c1e1900 */
[----:B------:R-:W-:Y:S01]  /*2710*/  UIADD3 UR5, UPT, UPT, UR5, 0x1, URZ ;  /* 0x0000000105057890 */ /* 0x000fe2000fffe0ff */
[----:B------:R-:W-:-:S03]  /*2720*/  IADD3 R15, PT, PT, R15, R0, RZ ;  /* 0x000000000f0f7210 */ /* 0x000fc60007ffe0ff */
[----:B------:R-:W-:Y:S01]  /*2730*/  UISETP.NE.AND UP0, UPT, UR5, URZ, UPT ;  /* 0x000000ff0500728c */ /* 0x000fe2000bf05270 */
[----:B--2---:R-:W-:-:S05]  /*2740*/  FFMA R17, R2, UR6, R17 ;  /* 0x0000000602117c23 */ /* 0x004fca0008000011 */
[----:B------:R0:W-:Y:S03]  /*2750*/  STG.E desc[UR10][R8.64], R17 ;  /* 0x0000001108007986 */ /* 0x0001e6000c10190a */
[----:B------:R-:W-:Y:S05]  /*2760*/  BRA.U UP0, `(.L_x_20) ;  /* 0xfffffffd00d87547 */ /* 0x000fea000b83ffff */
.L_x_9:
[----:B0-----:R-:W5:Y:S01]  /*2770*/  LDG.E R6, desc[UR10][R6.64] ;  /* 0x0000000a06067981 */ /* 0x001f62000c1e1900 */
[----:B------:R-:W5:Y:S03]  /*2780*/  LDCU UR4, c[0x0][0x3c8] ;  /* 0x00007900ff0477ac */ /* 0x000f660008000800 */
[----:B------:R-:W5:Y:S02]  /*2790*/  LDG.E R3, desc[UR10][R4.64] ;  /* 0x0000000a04037981 */ /* 0x000f64000c1e1900 */
[----:B-----5:R-:W-:-:S05]  /*27a0*/  FFMA R3, R6, UR4, R3 ;  /* 0x0000000406037c23 */ /* 0x020fca0008000003 */
[----:B------:R-:W-:Y:S01]  /*27b0*/  STG.E desc[UR10][R4.64], R3 ;  /* 0x0000000304007986 */ /* 0x000fe2000c10190a */
[----:B------:R-:W-:Y:S05]  /*27c0*/  EXIT ;  /* 0x000000000000794d */ /* 0x000fea0003800000 */
        .weak           $__internal_0_$__cuda_sm20_rcp_rn_f32_slowpath
        .type           $__internal_0_$__cuda_sm20_rcp_rn_f32_slowpath,@function
        .size           $__internal_0_$__cuda_sm20_rcp_rn_f32_slowpath,(.L_x_26 - $__internal_0_$__cuda_sm20_rcp_rn_f32_slowpath)
$__internal_0_$__cuda_sm20_rcp_rn_f32_slowpath:
[----:B------:R-:W-:Y:S01]  /*27d0*/  SHF.L.U32 R0, R8, 0x1, RZ ;  /* 0x0000000108007819 */ /* 0x000fe200000006ff */
[----:B------:R-:W-:Y:S03]  /*27e0*/  BSSY.RECONVERGENT B1, `(.L_x_21) ;  /* 0x0000031000017945 */ /* 0x000fe60003800200 */
[----:B------:R-:W-:Y:S02]  /*27f0*/  SHF.R.U32.HI R11, RZ, 0x18, R0 ;  /* 0x00000018ff0b7819 */ /* 0x000fe40000011600 */
[----:B------:R-:W-:Y:S02]  /*2800*/  MOV R0, R8 ;  /* 0x0000000800007202 */ /* 0x000fe40000000f00 */
[----:B------:R-:W-:-:S13]  /*2810*/  ISETP.NE.U32.AND P0, PT, R11, RZ, PT ;  /* 0x000000ff0b00720c */ /* 0x000fda0003f05070 */
[----:B------:R-:W-:Y:S05]  /*2820*/  @P0 BRA `(.L_x_22) ;  /* 0x0000000000280947 */ /* 0x000fea0003800000 */
[----:B------:R-:W-:-:S04]  /*2830*/  SHF.L.U32 R2, R0, 0x1, RZ ;  /* 0x0000000100027819 */ /* 0x000fc800000006ff */
[----:B------:R-:W-:-:S13]  /*2840*/  ISETP.NE.AND P0, PT, R2, RZ, PT ;  /* 0x000000ff0200720c */ /* 0x000fda0003f05270 */
[----:B------:R-:W-:Y:S01]  /*2850*/  @P0 FFMA R8, R0, 1.84467440737095516160e+19, RZ ;  /* 0x5f80000000080823 */ /* 0x000fe200000000ff */
[----:B------:R-:W-:Y:S08]  /*2860*/  @!P0 MUFU.RCP R7, R0 ;  /* 0x0000000000078308 */ /* 0x000ff00000001000 */
[----:B------:R-:W0:Y:S02]  /*2870*/  @P0 MUFU.RCP R9, R8 ;  /* 0x0000000800090308 */ /* 0x000e240000001000 */
[----:B0-----:R-:W-:-:S04]  /*2880*/  @P0 FFMA R2, R8, R9, -1 ;  /* 0xbf80000008020423 */ /* 0x001fc80000000009 */
[----:B------:R-:W-:-:S04]  /*2890*/  @P0 FADD.FTZ R2, -R2, -RZ ;  /* 0x800000ff02020221 */ /* 0x000fc80000010100 */
[----:B------:R-:W-:-:S04]  /*28a0*/  @P0 FFMA R2, R9, R2, R9 ;  /* 0x0000000209020223 */ /* 0x000fc80000000009 */
[----:B------:R-:W-:Y:S01]  /*28b0*/  @P0 FFMA R7, R2, 1.84467440737095516160e+19, RZ ;  /* 0x5f80000002070823 */ /* 0x000fe200000000ff */
[----:B------:R-:W-:Y:S06]  /*28c0*/  BRA `(.L_x_23) ;  /* 0x0000000000887947 */ /* 0x000fec0003800000 */
.L_x_22:
[----:B------:R-:W-:-:S04]  /*28d0*/  IADD3 R13, PT, PT, R11, -0xfd, RZ ;  /* 0xffffff030b0d7810 */ /* 0x000fc80007ffe0ff */
[----:B------:R-:W-:-:S13]  /*28e0*/  ISETP.GT.U32.AND P0, PT, R13, 0x1, PT ;  /* 0x000000010d00780c */ /* 0x000fda0003f04070 */
[----:B------:R-:W-:Y:S05]  /*28f0*/  @P0 BRA `(.L_x_24) ;  /* 0x0000000000780947 */ /* 0x000fea0003800000 */
[----:B------:R-:W-:Y:S01]  /*2900*/  LOP3.LUT R2, R0, 0x7fffff, RZ, 0xc0, !PT ;  /* 0x007fffff00027812 */ /* 0x000fe200078ec0ff */
[----:B------:R-:W-:-:S03]  /*2910*/  HFMA2 R10, -RZ, RZ, 0, 1.78813934326171875e-07 ;  /* 0x00000003ff0a7431 */ /* 0x000fc600000001ff */
[----:B------:R-:W-:-:S04]  /*2920*/  LOP3.LUT R2, R2, 0x3f800000, RZ, 0xfc, !PT ;  /* 0x3f80000002027812 */ /* 0x000fc800078efcff */
[----:B------:R-:W0:Y:S01]  /*2930*/  MUFU.RCP R7, R2 ;  /* 0x0000000200077308 */ /* 0x000e220000001000 */
[----:B------:R-:W-:Y:S01]  /*2940*/  SHF.L.U32 R10, R10, R13, RZ ;  /* 0x0000000d0a0a7219 */ /* 0x000fe200000006ff */
[----:B0-----:R-:W-:-:S04]  /*2950*/  FFMA R8, R2, R7, -1 ;  /* 0xbf80000002087423 */ /* 0x001fc80000000007 */
[----:B------:R-:W-:-:S04]  /*2960*/  FADD.FTZ R8, -R8, -RZ ;  /* 0x800000ff08087221 */ /* 0x000fc80000010100 */
[CCC-:B------:R-:W-:Y:S01]  /*2970*/  FFMA.RM R9, R7.reuse, R8.reuse, R7.reuse ;  /* 0x0000000807097223 */ /* 0x1c0fe20000004007 */
[----:B------:R-:W-:-:S04]  /*2980*/  FFMA.RP R8, R7, R8, R7 ;  /* 0x0000000807087223 */ /* 0x000fc80000008007 */
[C---:B------:R-:W-:Y:S02]  /*2990*/  LOP3.LUT R7, R9.reuse, 0x7fffff, RZ, 0xc0, !PT ;  /* 0x007fffff09077812 */ /* 0x040fe400078ec0ff */
[----:B------:R-:W-:Y:S02]  /*29a0*/  FSETP.NEU.FTZ.AND P0, PT, R9, R8, PT ;  /* 0x000000080900720b */ /* 0x000fe40003f1d000 */
[----:B------:R-:W-:Y:S02]  /*29b0*/  LOP3.LUT R7, R7, 0x800000, RZ, 0xfc, !PT ;  /* 0x0080000007077812 */ /* 0x000fe400078efcff */
[----:B------:R-:W-:Y:S02]  /*29c0*/  SEL R8, RZ, 0xffffffff, !P0 ;  /* 0xffffffffff087807 */ /* 0x000fe40004000000 */
[----:B------:R-:W-:Y:S02]  /*29d0*/  LOP3.LUT R10, R10, R7, RZ, 0xc0, !PT ;  /* 0x000000070a0a7212 */ /* 0x000fe400078ec0ff */
[----:B------:R-:W-:-:S02]  /*29e0*/  IADD3 R8, PT, PT, -R8, RZ, RZ ;  /* 0x000000ff08087210 */ /* 0x000fc40007ffe1ff */
[-C--:B------:R-:W-:Y:S02]  /*29f0*/  SHF.R.U32.HI R10, RZ, R13.reuse, R10 ;  /* 0x0000000dff0a7219 */ /* 0x080fe4000001160a */
[----:B------:R-:W-:Y:S02]  /*2a00*/  LOP3.LUT P1, RZ, R8, R13, R7, 0xf8, !PT ;  /* 0x0000000d08ff7212 */ /* 0x000fe4000782f807 */
[C---:B------:R-:W-:Y:S02]  /*2a10*/  LOP3.LUT P0, RZ, R10.reuse, 0x1, RZ, 0xc0, !PT ;  /* 0x000000010aff7812 */ /* 0x040fe4000780c0ff */
[----:B------:R-:W-:-:S04]  /*2a20*/  LOP3.LUT P2, RZ, R10, 0x2, RZ, 0xc0, !PT ;  /* 0x000000020aff7812 */ /* 0x000fc8000784c0ff */
[----:B------:R-:W-:Y:S02]  /*2a30*/  PLOP3.LUT P0, PT, P0, P1, P2, 0xe0, 0x0 ;  /* 0x000000000000781c */ /* 0x000fe40000703c20 */
[----:B------:R-:W-:Y:S02]  /*2a40*/  LOP3.LUT P1, RZ, R0, 0x7fffff, RZ, 0xc0, !PT ;  /* 0x007fffff00ff7812 */ /* 0x000fe4000782c0ff */
[----:B------:R-:W-:-:S04]  /*2a50*/  SEL R2, RZ, 0x1, !P0 ;  /* 0x00000001ff027807 */ /* 0x000fc80004000000 */
[----:B------:R-:W-:-:S04]  /*2a60*/  IADD3 R2, PT, PT, -R2, RZ, RZ ;  /* 0x000000ff02027210 */ /* 0x000fc80007ffe1ff */
[----:B------:R-:W-:Y:S02]  /*2a70*/  ISETP.GE.AND P0, PT, R2, RZ, PT ;  /* 0x000000ff0200720c */ /* 0x000fe40003f06270 */
[----:B------:R-:W-:-:S04]  /*2a80*/  IADD3 R2, PT, PT, R11, -0xfc, RZ ;  /* 0xffffff040b027810 */ /* 0x000fc80007ffe0ff */
[----:B------:R-:W-:-:S07]  /*2a90*/  SHF.R.U32.HI R7, RZ, R2, R7 ;  /* 0x00000002ff077219 */ /* 0x000fce0000011607 */
[----:B------:R-:W-:-:S04]  /*2aa0*/  @!P0 IADD3 R7, PT, PT, R7, 0x1, RZ ;  /* 0x0000000107078810 */ /* 0x000fc80007ffe0ff */
[----:B------:R-:W-:-:S04]  /*2ab0*/  @!P1 SHF.L.U32 R7, R7, 0x1, RZ ;  /* 0x0000000107079819 */ /* 0x000fc800000006ff */
[----:B------:R-:W-:Y:S01]  /*2ac0*/  LOP3.LUT R7, R7, 0x80000000, R0, 0xf8, !PT ;  /* 0x8000000007077812 */ /* 0x000fe200078ef800 */
[----:B------:R-:W-:Y:S06]  /*2ad0*/  BRA `(.L_x_23) ;  /* 0x0000000000047947 */ /* 0x000fec0003800000 */
.L_x_24:
[----:B------:R0:W1:Y:S02]  /*2ae0*/  MUFU.RCP R7, R0 ;  /* 0x0000000000077308 */ /* 0x0000640000001000 */
.L_x_23:
[----:B------:R-:W-:Y:S05]  /*2af0*/  BSYNC.RECONVERGENT B1 ;  /* 0x0000000000017941 */ /* 0x000fea0003800200 */
.L_x_21:
[----:B-1----:R-:W-:Y:S01]  /*2b00*/  MOV R15, R7 ;  /* 0x00000007000f7202 */ /* 0x002fe20000000f00 */
[----:B------:R-:W-:-:S04]  /*2b10*/  HFMA2 R7, -RZ, RZ, 0, 0 ;  /* 0x00000000ff077431 */ /* 0x000fc800000001ff */
[----:B0-----:R-:W-:Y:S05]  /*2b20*/  RET.REL.NODEC R6 `(_Z27fused_single_layer_backpropPfS_S_S_S_S_S_S_iif) ;  /* 0xffffffd406347950 */ /* 0x001fea0003c3ffff */
.L_x_25:
[----:B------:R-:W-:-:S00]  /*2b30*/  BRA `(.L_x_25) ;  /* 0xfffffffc00fc7947 */ /* 0x000fc0000383ffff */
[----:B------:R-:W-:-:S00]  /*2b40*/  NOP ;  /* 0x0000000000007918 */ /* 0x000fc00000000000 */
        /* <DEDUP_REMOVED lines=11> */
.L_x_26:


//--------------------- .nv.shared.reserved.0     --------------------------
	.section	.nv.shared.reserved.0,"aw",@nobits
	.weak		__nv_reservedSMEM_offset_0_alias
	.size		__nv_reservedSMEM_offset_0_alias, 0, 64
	.other		__nv_reservedSMEM_offset_0_alias,@"STO_CUDA_RESERVED_SHARED STV_DEFAULT"
__nv_reservedSMEM_offset_0_alias:
	.zero		0
	.zero		64


//--------------------- .nv.constant0._Z27fused_single_layer_backpropPfS_S_S_S_S_S_S_iif --------------------------
	.section	.nv.constant0._Z27fused_single_layer_backpropPfS_S_S_S_S_S_S_iif,"a",@progbits
	.sectionflags	@""
	.align	4
.nv.constant0._Z27fused_single_layer_backpropPfS_S_S_S_S_S_S_iif:
	.zero		972


//--------------------- SYMBOLS --------------------------

	.type		.nv.reservedSmem.offset0,@object
	.size		.nv.reservedSmem.offset0,0x4
